	.target	sm_80

	.elftype	@"ET_EXEC"


//--------------------- .note.nv.tkinfo           --------------------------
	.section	.note.nv.tkinfo,"",@"SHT_NOTE"
	.sectionflags	@"SHF_NOTE_NV_TKINFO"
	.tkinfo
        /*0018*/ 	.word	0x00000002
        /*0030*/ 	.string	""
        /*0030*/ 	.string	"ptxas"
        /*0030*/ 	.string	"Cuda compilation tools, release 13.0, V13.0.88"
        /*0030*/ 	.string	"Build cuda_13.0.r13.0/compiler.36424714_0"
        /*0030*/ 	.string	"-v  -suppress-debug-info  -lineinfo  -arch sm_80 "



//--------------------- .note.nv.cuinfo           --------------------------
	.section	.note.nv.cuinfo,"",@"SHT_NOTE"
	.sectionflags	@"SHF_NOTE_NV_CUINFO"
        /*0018*/ 	.short	0x0002
        /*001a*/ 	.short	0x0050
        /*001c*/ 	.short	0x0082
	.zero		2


//--------------------- .nv.info                  --------------------------
	.section	.nv.info,"",@"SHT_CUDA_INFO"
	.align	4


	//----- nvinfo : EIATTR_REGCOUNT
	.align		4
        /*0000*/ 	.byte	0x04, 0x2f
        /*0002*/ 	.short	(.L_1 - .L_0)
	.align		4
.L_0:
        /*0004*/ 	.word	index@(matmul_kernel)
        /*0008*/ 	.word	0x000000ff


	//----- nvinfo : EIATTR_FRAME_SIZE
	.align		4
.L_1:
        /*000c*/ 	.byte	0x04, 0x11
        /*000e*/ 	.short	(.L_3 - .L_2)
	.align		4
.L_2:
        /*0010*/ 	.word	index@(matmul_kernel)
        /*0014*/ 	.word	0x00000000


	//----- nvinfo : EIATTR_MIN_STACK_SIZE
	.align		4
.L_3:
        /*0018*/ 	.byte	0x04, 0x12
        /*001a*/ 	.short	(.L_5 - .L_4)
	.align		4
.L_4:
        /*001c*/ 	.word	index@(matmul_kernel)
        /*0020*/ 	.word	0x00000000
.L_5:


//--------------------- .nv.info.matmul_kernel    --------------------------
	.section	.nv.info.matmul_kernel,"",@"SHT_CUDA_INFO"
	.sectionflags	@""
	.align	4


	//----- nvinfo : EIATTR_CUDA_API_VERSION
	.align		4
        /*0000*/ 	.byte	0x04, 0x37
        /*0002*/ 	.short	(.L_7 - .L_6)
.L_6:
        /*0004*/ 	.word	0x00000082


	//----- nvinfo : EIATTR_SW2861232_WAR
	.align		4
.L_7:
        /*0008*/ 	.byte	0x01, 0x35
	.zero		2


	//----- nvinfo : EIATTR_PARAM_CBANK
	.align		4
        /*000c*/ 	.byte	0x04, 0x0a
        /*000e*/ 	.short	(.L_9 - .L_8)
	.align		4
.L_8:
        /*0010*/ 	.word	index@(.nv.constant0.matmul_kernel)
        /*0014*/ 	.short	0x0160
        /*0016*/ 	.short	0x0050


	//----- nvinfo : EIATTR_CBANK_PARAM_SIZE
	.align		4
.L_9:
        /*0018*/ 	.byte	0x03, 0x19
        /*001a*/ 	.short	0x0050


	//----- nvinfo : EIATTR_KPARAM_INFO
	.align		4
        /*001c*/ 	.byte	0x04, 0x17
        /*001e*/ 	.short	(.L_11 - .L_10)
.L_10:
        /*0020*/ 	.word	0x00000000
        /*0024*/ 	.short	0x000d
        /*0026*/ 	.short	0x0048
        /*0028*/ 	.byte	0x00, 0xf4, 0x21, 0x00


	//----- nvinfo : EIATTR_KPARAM_INFO
	.align		4
.L_11:
        /*002c*/ 	.byte	0x04, 0x17
        /*002e*/ 	.short	(.L_13 - .L_12)
.L_12:
        /*0030*/ 	.word	0x00000000
        /*0034*/ 	.short	0x000c
        /*0036*/ 	.short	0x0040
        /*0038*/ 	.byte	0x00, 0xf4, 0x21, 0x00


	//----- nvinfo : EIATTR_KPARAM_INFO
	.align		4
.L_13:
        /*003c*/ 	.byte	0x04, 0x17
        /*003e*/ 	.short	(.L_15 - .L_14)
.L_14:
        /*0040*/ 	.word	0x00000000
        /*0044*/ 	.short	0x000b
        /*0046*/ 	.short	0x0038
        /*0048*/ 	.byte	0x00, 0xf0, 0x11, 0x00


	//----- nvinfo : EIATTR_KPARAM_INFO
	.align		4
.L_15:
        /*004c*/ 	.byte	0x04, 0x17
        /*004e*/ 	.short	(.L_17 - .L_16)
.L_16:
        /*0050*/ 	.word	0x00000000
        /*0054*/ 	.short	0x000a
        /*0056*/ 	.short	0x0034
        /*0058*/ 	.byte	0x00, 0xf0, 0x11, 0x00


	//----- nvinfo : EIATTR_KPARAM_INFO
	.align		4
.L_17:
        /*005c*/ 	.byte	0x04, 0x17
        /*005e*/ 	.short	(.L_19 - .L_18)
.L_18:
        /*0060*/ 	.word	0x00000000
        /*0064*/ 	.short	0x0009
        /*0066*/ 	.short	0x0030
        /*0068*/ 	.byte	0x00, 0xf0, 0x11, 0x00


	//----- nvinfo : EIATTR_KPARAM_INFO
	.align		4
.L_19:
        /*006c*/ 	.byte	0x04, 0x17
        /*006e*/ 	.short	(.L_21 - .L_20)
.L_20:
        /*0070*/ 	.word	0x00000000
        /*0074*/ 	.short	0x0008
        /*0076*/ 	.short	0x002c
        /*0078*/ 	.byte	0x00, 0xf0, 0x11, 0x00


	//----- nvinfo : EIATTR_KPARAM_INFO
	.align		4
.L_21:
        /*007c*/ 	.byte	0x04, 0x17
        /*007e*/ 	.short	(.L_23 - .L_22)
.L_22:
        /*0080*/ 	.word	0x00000000
        /*0084*/ 	.short	0x0007
        /*0086*/ 	.short	0x0028
        /*0088*/ 	.byte	0x00, 0xf0, 0x11, 0x00


	//----- nvinfo : EIATTR_KPARAM_INFO
	.align		4
.L_23:
        /*008c*/ 	.byte	0x04, 0x17
        /*008e*/ 	.short	(.L_25 - .L_24)
.L_24:
        /*0090*/ 	.word	0x00000000
        /*0094*/ 	.short	0x0006
        /*0096*/ 	.short	0x0024
        /*0098*/ 	.byte	0x00, 0xf0, 0x11, 0x00


	//----- nvinfo : EIATTR_KPARAM_INFO
	.align		4
.L_25:
        /*009c*/ 	.byte	0x04, 0x17
        /*009e*/ 	.short	(.L_27 - .L_26)
.L_26:
        /*00a0*/ 	.word	0x00000000
        /*00a4*/ 	.short	0x0005
        /*00a6*/ 	.short	0x0020
        /*00a8*/ 	.byte	0x00, 0xf0, 0x11, 0x00


	//----- nvinfo : EIATTR_KPARAM_INFO
	.align		4
.L_27:
        /*00ac*/ 	.byte	0x04, 0x17
        /*00ae*/ 	.short	(.L_29 - .L_28)
.L_28:
        /*00b0*/ 	.word	0x00000000
        /*00b4*/ 	.short	0x0004
        /*00b6*/ 	.short	0x001c
        /*00b8*/ 	.byte	0x00, 0xf0, 0x11, 0x00


	//----- nvinfo : EIATTR_KPARAM_INFO
	.align		4
.L_29:
        /*00bc*/ 	.byte	0x04, 0x17
        /*00be*/ 	.short	(.L_31 - .L_30)
.L_30:
        /*00c0*/ 	.word	0x00000000
        /*00c4*/ 	.short	0x0003
        /*00c6*/ 	.short	0x0018
        /*00c8*/ 	.byte	0x00, 0xf0, 0x11, 0x00


	//----- nvinfo : EIATTR_KPARAM_INFO
	.align		4
.L_31:
        /*00cc*/ 	.byte	0x04, 0x17
        /*00ce*/ 	.short	(.L_33 - .L_32)
.L_32:
        /*00d0*/ 	.word	0x00000000
        /*00d4*/ 	.short	0x0002
        /*00d6*/ 	.short	0x0010
        /*00d8*/ 	.byte	0x00, 0xf4, 0x21, 0x00


	//----- nvinfo : EIATTR_KPARAM_INFO
	.align		4
.L_33:
        /*00dc*/ 	.byte	0x04, 0x17
        /*00de*/ 	.short	(.L_35 - .L_34)
.L_34:
        /*00e0*/ 	.word	0x00000000
        /*00e4*/ 	.short	0x0001
        /*00e6*/ 	.short	0x0008
        /*00e8*/ 	.byte	0x00, 0xf4, 0x21, 0x00


	//----- nvinfo : EIATTR_KPARAM_INFO
	.align		4
.L_35:
        /*00ec*/ 	.byte	0x04, 0x17
        /*00ee*/ 	.short	(.L_37 - .L_36)
.L_36:
        /*00f0*/ 	.word	0x00000000
        /*00f4*/ 	.short	0x0000
        /*00f6*/ 	.short	0x0000
        /*00f8*/ 	.byte	0x00, 0xf4, 0x21, 0x00


	//----- nvinfo : EIATTR_MAXREG_COUNT
	.align		4
.L_37:
        /*00fc*/ 	.byte	0x03, 0x1b
        /*00fe*/ 	.short	0x00ff


	//----- nvinfo : EIATTR_NUM_BARRIERS
	.align		4
        /*0100*/ 	.byte	0x02, 0x4c
        /*0102*/ 	.byte	0x01
	.zero		1


	//----- nvinfo : EIATTR_MERCURY_ISA_VERSION
	.align		4
        /*0104*/ 	.byte	0x03, 0x5f
        /*0106*/ 	.short	0x0000


	//----- nvinfo : EIATTR_EXIT_INSTR_OFFSETS
	.align		4
        /*0108*/ 	.byte	0x04, 0x1c
        /*010a*/ 	.short	(.L_39 - .L_38)


	//   ....[0]....
.L_38:
        /*010c*/ 	.word	0x00004a50


	//   ....[1]....
        /*0110*/ 	.word	0x00004a80


	//----- nvinfo : EIATTR_REQNTID
	.align		4
.L_39:
        /*0114*/ 	.byte	0x04, 0x10
        /*0116*/ 	.short	(.L_41 - .L_40)
.L_40:
        /*0118*/ 	.word	0x00000040
        /*011c*/ 	.word	0x00000001
        /*0120*/ 	.word	0x00000001
.L_41:


//--------------------- .nv.callgraph             --------------------------
	.section	.nv.callgraph,"",@"SHT_CUDA_CALLGRAPH"
	.align	4
	.sectionentsize	8
	.align		4
        /*0000*/ 	.word	0x00000000
	.align		4
        /*0004*/ 	.word	0xffffffff
	.align		4
        /*0008*/ 	.word	0x00000000
	.align		4
        /*000c*/ 	.word	0xfffffffe
	.align		4
        /*0010*/ 	.word	0x00000000
	.align		4
        /*0014*/ 	.word	0xfffffffd
	.align		4
        /*0018*/ 	.word	0x00000000
	.align		4
        /*001c*/ 	.word	0xfffffffc


//--------------------- .nv.rel.action            --------------------------
	.section	.nv.rel.action,"",@"SHT_CUDA_RELOCINFO"
	.align	8
	.sectionentsize	8
        /*0000*/ 	.byte	0x73, 0x00, 0x00, 0x00, 0x00, 0x00, 0x00, 0x00, 0x00, 0x00, 0x00, 0x11, 0x25, 0x00, 0x05, 0x36


//--------------------- .nv.constant0.matmul_kernel --------------------------
	.section	.nv.constant0.matmul_kernel,"a",@progbits
	.sectionflags	@""
	.align	4
.nv.constant0.matmul_kernel:
	.zero		432


//--------------------- .text.matmul_kernel       --------------------------
	.section	.text.matmul_kernel,"ax",@progbits
	.sectioninfo	@"SHI_REGISTERS=255"
	.align	128
        .global         matmul_kernel
        .type           matmul_kernel,@function
        .size           matmul_kernel,(.L_x_4 - matmul_kernel)
        .other          matmul_kernel,@"STO_CUDA_ENTRY STV_DEFAULT"
matmul_kernel:
.text.matmul_kernel:
[----:B------:R-:W-:Y:S02]  /*0000*/  IMAD.MOV.U32 R1, RZ, RZ, c[0x0][0x28] ;  /* 0x00000a00ff017624 */ /* 0x000fe400078e00ff */
[----:B------:R-:W-:Y:S01]  /*0010*/  IMAD.MOV.U32 R0, RZ, RZ, c[0x0][0x17c] ;  /* 0x00005f00ff007624 */ /* 0x000fe200078e00ff */
[----:B------:R-:W0:Y:S01]  /*0020*/  S2R R5, SR_CTAID.X ;  /* 0x0000000000057919 */ /* 0x000e220000002500 */
[----:B------:R-:W-:Y:S01]  /*0030*/  IMAD.MOV.U32 R144, RZ, RZ, c[0x0][0x180] ;  /* 0x00006000ff907624 */ /* 0x000fe200078e00ff */
[----:B------:R-:W-:Y:S01]  /*0040*/  ULDC.64 UR8, c[0x0][0x118] ;  /* 0x0000460000087ab9 */ /* 0x000fe20000000a00 */
[----:B------:R-:W-:Y:S01]  /*0050*/  CS2R R100, SRZ ;  /* 0x0000000000647805 */ /* 0x000fe2000001ff00 */
[----:B------:R-:W-:Y:S01]  /*0060*/  IADD3 R0, R0, 0xf, RZ ;  /* 0x0000000f00007810 */ /* 0x000fe20007ffe0ff */
[----:B------:R-:W1:Y:S01]  /*0070*/  S2R R36, SR_TID.X ;  /* 0x0000000000247919 */ /* 0x000e620000002100 */
[----:B------:R-:W-:Y:S01]  /*0080*/  IADD3 R144, R144, 0x7f, RZ ;  /* 0x0000007f90907810 */ /* 0x000fe20007ffe0ff */
[----:B------:R-:W-:Y:S01]  /*0090*/  CS2R R102, SRZ ;  /* 0x0000000000667805 */ /* 0x000fe2000001ff00 */
[----:B------:R-:W-:-:S04]  /*00a0*/  SHF.R.S32.HI R3, RZ, 0x1f, R0 ;  /* 0x0000001fff037819 */ /* 0x000fc80000011400 */
[----:B------:R-:W-:-:S04]  /*00b0*/  LEA.HI R3, R3, R0, RZ, 0x4 ;  /* 0x0000000003037211 */ /* 0x000fc800078f20ff */
[----:B------:R-:W-:-:S05]  /*00c0*/  SHF.R.S32.HI R3, RZ, 0x4, R3 ;  /* 0x00000004ff037819 */ /* 0x000fca0000011403 */
[----:B------:R-:W-:Y:S01]  /*00d0*/  IMAD.SHL.U32 R4, R3, 0x8, RZ ;  /* 0x0000000803047824 */ /* 0x000fe200078e00ff */
[----:B0-----:R-:W-:-:S04]  /*00e0*/  IABS R8, R5 ;  /* 0x0000000500087213 */ /* 0x001fc80000000000 */
[-C--:B------:R-:W-:Y:S02]  /*00f0*/  IABS R7, R4.reuse ;  /* 0x0000000400077213 */ /* 0x080fe40000000000 */
[----:B------:R-:W-:Y:S02]  /*0100*/  IABS R10, R4 ;  /* 0x00000004000a7213 */ /* 0x000fe40000000000 */
[----:B------:R-:W0:Y:S01]  /*0110*/  I2F.RP R0, R7 ;  /* 0x0000000700007306 */ /* 0x000e220000209400 */
[----:B-1----:R-:W-:-:S07]  /*0120*/  LOP3.LUT R12, R36, 0x1f, RZ, 0xc0, !PT ;  /* 0x0000001f240c7812 */ /* 0x002fce00078ec0ff */
[----:B0-----:R-:W0:Y:S02]  /*0130*/  MUFU.RCP R0, R0 ;  /* 0x0000000000007308 */ /* 0x001e240000001000 */
[----:B0-----:R-:W-:Y:S01]  /*0140*/  IADD3 R2, R0, 0xffffffe, RZ ;  /* 0x0ffffffe00027810 */ /* 0x001fe20007ffe0ff */
[----:B------:R-:W-:-:S05]  /*0150*/  IMAD.MOV R0, RZ, RZ, -R10 ;  /* 0x000000ffff007224 */ /* 0x000fca00078e0a0a */
[----:B------:R0:W1:Y:S02]  /*0160*/  F2I.FTZ.U32.TRUNC.NTZ R3, R2 ;  /* 0x0000000200037305 */ /* 0x000064000021f000 */
[----:B0-----:R-:W-:Y:S02]  /*0170*/  IMAD.MOV.U32 R2, RZ, RZ, RZ ;  /* 0x000000ffff027224 */ /* 0x001fe400078e00ff */
[----:B-1----:R-:W-:-:S04]  /*0180*/  IMAD.MOV R6, RZ, RZ, -R3 ;  /* 0x000000ffff067224 */ /* 0x002fc800078e0a03 */
[----:B------:R-:W-:Y:S02]  /*0190*/  IMAD R9, R6, R7, RZ ;  /* 0x0000000706097224 */ /* 0x000fe400078e02ff */
[----:B------:R-:W-:Y:S02]  /*01a0*/  IMAD.MOV.U32 R6, RZ, RZ, R8 ;  /* 0x000000ffff067224 */ /* 0x000fe400078e0008 */
[----:B------:R-:W-:-:S06]  /*01b0*/  IMAD.HI.U32 R3, R3, R9, R2 ;  /* 0x0000000903037227 */ /* 0x000fcc00078e0002 */
[----:B------:R-:W-:-:S04]  /*01c0*/  IMAD.HI.U32 R3, R3, R6, RZ ;  /* 0x0000000603037227 */ /* 0x000fc800078e00ff */
[----:B------:R-:W-:-:S05]  /*01d0*/  IMAD R0, R3, R0, R6 ;  /* 0x0000000003007224 */ /* 0x000fca00078e0206 */
[----:B------:R-:W-:-:S13]  /*01e0*/  ISETP.GT.U32.AND P1, PT, R7, R0, PT ;  /* 0x000000000700720c */ /* 0x000fda0003f24070 */
[----:B------:R-:W-:Y:S01]  /*01f0*/  @!P1 IMAD.IADD R0, R0, 0x1, -R7 ;  /* 0x0000000100009824 */ /* 0x000fe200078e0a07 */
[----:B------:R-:W-:Y:S02]  /*0200*/  @!P1 IADD3 R3, R3, 0x1, RZ ;  /* 0x0000000103039810 */ /* 0x000fe40007ffe0ff */
[----:B------:R-:W-:Y:S02]  /*0210*/  ISETP.NE.AND P1, PT, R4, RZ, PT ;  /* 0x000000ff0400720c */ /* 0x000fe40003f25270 */
[----:B------:R-:W-:Y:S02]  /*0220*/  ISETP.GE.U32.AND P0, PT, R0, R7, PT ;  /* 0x000000070000720c */ /* 0x000fe40003f06070 */
[----:B------:R-:W-:-:S04]  /*0230*/  LOP3.LUT R0, R5, R4, RZ, 0x3c, !PT ;  /* 0x0000000405007212 */ /* 0x000fc800078e3cff */
[----:B------:R-:W-:Y:S01]  /*0240*/  ISETP.GE.AND P2, PT, R0, RZ, PT ;  /* 0x000000ff0000720c */ /* 0x000fe20003f46270 */
[----:B------:R-:W-:-:S05]  /*0250*/  IMAD.MOV.U32 R0, RZ, RZ, 0x1f ;  /* 0x0000001fff007424 */ /* 0x000fca00078e00ff */
[----:B------:R-:W-:Y:S02]  /*0260*/  IADD3 R0, R0, c[0x0][0x178], RZ ;  /* 0x00005e0000007a10 */ /* 0x000fe40007ffe0ff */
[----:B------:R-:W-:-:S05]  /*0270*/  @P0 IADD3 R3, R3, 0x1, RZ ;  /* 0x0000000103030810 */ /* 0x000fca0007ffe0ff */
[----:B------:R-:W-:Y:S01]  /*0280*/  IMAD.MOV.U32 R2, RZ, RZ, R3 ;  /* 0x000000ffff027224 */ /* 0x000fe200078e0003 */
[----:B------:R-:W-:-:S03]  /*0290*/  SHF.R.S32.HI R3, RZ, 0x1f, R0 ;  /* 0x0000001fff037819 */ /* 0x000fc60000011400 */
[----:B------:R-:W-:Y:S01]  /*02a0*/  @!P2 IMAD.MOV R2, RZ, RZ, -R2 ;  /* 0x000000ffff02a224 */ /* 0x000fe200078e0a02 */
[----:B------:R-:W-:Y:S02]  /*02b0*/  @!P1 LOP3.LUT R2, RZ, R4, RZ, 0x33, !PT ;  /* 0x00000004ff029212 */ /* 0x000fe400078e33ff */
[----:B------:R-:W-:-:S03]  /*02c0*/  LEA.HI R3, R3, R0, RZ, 0x5 ;  /* 0x0000000003037211 */ /* 0x000fc600078f28ff */
[----:B------:R-:W-:Y:S02]  /*02d0*/  IMAD.SHL.U32 R6, R2, 0x8, RZ ;  /* 0x0000000802067824 */ /* 0x000fe400078e00ff */
[----:B------:R-:W-:-:S03]  /*02e0*/  IMAD.MOV R2, RZ, RZ, -R2 ;  /* 0x000000ffff027224 */ /* 0x000fc600078e0a02 */
[----:B------:R-:W-:Y:S01]  /*02f0*/  LEA.HI.SX32 R3, R3, -R6, 0x1b ;  /* 0x8000000603037211 */ /* 0x000fe200078fdaff */
[----:B------:R-:W-:-:S03]  /*0300*/  IMAD R4, R4, R2, R5 ;  /* 0x0000000204047224 */ /* 0x000fc600078e0205 */
[----:B------:R-:W-:Y:S02]  /*0310*/  IMNMX R11, R3, 0x8, PT ;  /* 0x00000008030b7817 */ /* 0x000fe40003800200 */
[----:B------:R-:W-:Y:S02]  /*0320*/  IABS R9, R4 ;  /* 0x0000000400097213 */ /* 0x000fe40000000000 */
[----:B------:R-:W-:-:S04]  /*0330*/  IABS R7, R11 ;  /* 0x0000000b00077213 */ /* 0x000fc80000000000 */
[----:B------:R-:W0:Y:S08]  /*0340*/  I2F.RP R0, R7 ;  /* 0x0000000700007306 */ /* 0x000e300000209400 */
[----:B0-----:R-:W0:Y:S02]  /*0350*/  MUFU.RCP R0, R0 ;  /* 0x0000000000007308 */ /* 0x001e240000001000 */
[----:B0-----:R-:W-:-:S06]  /*0360*/  IADD3 R3, R0, 0xffffffe, RZ ;  /* 0x0ffffffe00037810 */ /* 0x001fcc0007ffe0ff */
[----:B------:R-:W0:Y:S02]  /*0370*/  F2I.FTZ.U32.TRUNC.NTZ R3, R3 ;  /* 0x0000000300037305 */ /* 0x000e24000021f000 */
[----:B0-----:R-:W-:-:S04]  /*0380*/  IMAD.MOV R8, RZ, RZ, -R3 ;  /* 0x000000ffff087224 */ /* 0x001fc800078e0a03 */
[----:B------:R-:W-:Y:S01]  /*0390*/  IMAD.MOV.U32 R2, RZ, RZ, R8 ;  /* 0x000000ffff027224 */ /* 0x000fe200078e0008 */
[----:B------:R-:W-:-:S03]  /*03a0*/  IABS R8, R11 ;  /* 0x0000000b00087213 */ /* 0x000fc60000000000 */
[----:B------:R-:W-:Y:S02]  /*03b0*/  IMAD R5, R2, R7, RZ ;  /* 0x0000000702057224 */ /* 0x000fe400078e02ff */
[----:B------:R-:W-:Y:S02]  /*03c0*/  IMAD.MOV.U32 R2, RZ, RZ, RZ ;  /* 0x000000ffff027224 */ /* 0x000fe400078e00ff */
[----:B------:R-:W-:Y:S02]  /*03d0*/  IMAD.MOV R0, RZ, RZ, -R8 ;  /* 0x000000ffff007224 */ /* 0x000fe400078e0a08 */
        /* <DEDUP_REMOVED lines=9> */
[----:B------:R-:W-:-:S07]  /*0470*/  ISETP.GE.AND P2, PT, R0, RZ, PT ;  /* 0x000000ff0000720c */ /* 0x000fce0003f46270 */
[----:B------:R-:W-:Y:S02]  /*0480*/  @P0 IADD3 R2, R2, 0x1, RZ ;  /* 0x0000000102020810 */ /* 0x000fe40007ffe0ff */
[----:B------:R-:W-:-:S04]  /*0490*/  ISETP.GE.AND P0, PT, R144, 0x80, PT ;  /* 0x000000809000780c */ /* 0x000fc80003f06270 */
[----:B------:R-:W-:Y:S01]  /*04a0*/  @!P2 IMAD.MOV R2, RZ, RZ, -R2 ;  /* 0x000000ffff02a224 */ /* 0x000fe200078e0a02 */
[----:B------:R-:W-:-:S05]  /*04b0*/  @!P1 LOP3.LUT R2, RZ, R11, RZ, 0x33, !PT ;  /* 0x0000000bff029212 */ /* 0x000fca00078e33ff */
[----:B------:R-:W-:Y:S02]  /*04c0*/  IMAD.MOV R0, RZ, RZ, -R2 ;  /* 0x000000ffff007224 */ /* 0x000fe400078e0a02 */
[----:B------:R-:W-:Y:S02]  /*04d0*/  IMAD.SHL.U32 R2, R2, 0x10, RZ ;  /* 0x0000001002027824 */ /* 0x000fe400078e00ff */
[----:B------:R-:W-:-:S04]  /*04e0*/  IMAD R0, R11, R0, R4 ;  /* 0x000000000b007224 */ /* 0x000fc800078e0204 */
[----:B------:R-:W-:Y:S01]  /*04f0*/  IMAD.IADD R3, R6, 0x1, R0 ;  /* 0x0000000106037824 */ /* 0x000fe200078e0200 */
[----:B------:R-:W-:-:S03]  /*0500*/  SHF.R.U32.HI R0, RZ, 0x5, R36 ;  /* 0x00000005ff007819 */ /* 0x000fc60000011624 */
[----:B------:R-:W-:Y:S01]  /*0510*/  IMAD R3, R3, 0x20, R12 ;  /* 0x0000002003037824 */ /* 0x000fe200078e020c */
[----:B------:R-:W-:Y:S01]  /*0520*/  SGXT.U32 R0, R0, 0x1 ;  /* 0x000000010000781a */ /* 0x000fe20000000000 */
[----:B------:R-:W-:Y:S05]  /*0530*/  @!P0 BRA `(.L_x_0) ;  /* 0x0000400000008947 */ /* 0x000fea0003800000 */
[----:B------:R-:W-:Y:S01]  /*0540*/  IABS R30, c[0x0][0x17c] ;  /* 0x00005f00001e7a13 */ /* 0x000fe20000000000 */
[----:B------:R-:W-:Y:S01]  /*0550*/  IMAD R85, R0, c[0x0][0x188], RZ ;  /* 0x0000620000557a24 */ /* 0x000fe200078e02ff */
[C---:B------:R-:W-:Y:S01]  /*0560*/  IADD3 R6, R2.reuse, 0xf, RZ ;  /* 0x0000000f02067810 */ /* 0x040fe20007ffe0ff */
[----:B------:R-:W-:Y:S01]  /*0570*/  CS2R R108, SRZ ;  /* 0x00000000006c7805 */ /* 0x000fe2000001ff00 */
[----:B------:R-:W0:Y:S01]  /*0580*/  I2F.RP R7, R30 ;  /* 0x0000001e00077306 */ /* 0x000e220000209400 */
[----:B------:R-:W-:Y:S01]  /*0590*/  IADD3 R12, R2, 0xa, RZ ;  /* 0x0000000a020c7810 */ /* 0x000fe20007ffe0ff */
[----:B------:R-:W-:Y:S01]  /*05a0*/  CS2R R110, SRZ ;  /* 0x00000000006e7805 */ /* 0x000fe2000001ff00 */
[----:B------:R-:W-:Y:S01]  /*05b0*/  IABS R10, R6 ;  /* 0x00000006000a7213 */ /* 0x000fe20000000000 */
[----:B------:R-:W-:Y:S01]  /*05c0*/  CS2R R100, SRZ ;  /* 0x0000000000647805 */ /* 0x000fe2000001ff00 */
[----:B------:R-:W-:Y:S01]  /*05d0*/  ISETP.GE.AND P2, PT, R6, RZ, PT ;  /* 0x000000ff0600720c */ /* 0x000fe20003f46270 */
[----:B------:R-:W-:Y:S01]  /*05e0*/  CS2R R102, SRZ ;  /* 0x0000000000667805 */ /* 0x000fe2000001ff00 */
[----:B------:R-:W-:Y:S01]  /*05f0*/  IADD3 R6, R2, 0xc, RZ ;  /* 0x0000000c02067810 */ /* 0x000fe20007ffe0ff */
[----:B------:R-:W-:Y:S01]  /*0600*/  ULDC UR6, c[0x0][0x18c] ;  /* 0x0000630000067ab9 */ /* 0x000fe20000000800 */
[----:B------:R-:W-:Y:S01]  /*0610*/  IABS R17, R12 ;  /* 0x0000000c00117213 */ /* 0x000fe20000000000 */
[----:B------:R-:W-:Y:S01]  /*0620*/  ULDC UR7, c[0x0][0x180] ;  /* 0x0000600000077ab9 */ /* 0x000fe20000000800 */
[----:B------:R-:W-:Y:S01]  /*0630*/  ISETP.GE.AND P4, PT, R6, RZ, PT ;  /* 0x000000ff0600720c */ /* 0x000fe20003f86270 */
[----:B------:R-:W-:Y:S01]  /*0640*/  USHF.L.U32 UR6, UR6, 0x7, URZ ;  /* 0x0000000706067899 */ /* 0x000fe2000800063f */
[C---:B------:R-:W-:Y:S01]  /*0650*/  IADD3 R14, R2.reuse, 0x8, RZ ;  /* 0x00000008020e7810 */ /* 0x040fe20007ffe0ff */
[----:B------:R-:W-:Y:S01]  /*0660*/  ULDC.64 UR4, c[0x0][0x168] ;  /* 0x00005a0000047ab9 */ /* 0x000fe20000000a00 */
[----:B------:R-:W-:Y:S01]  /*0670*/  IABS R27, c[0x0][0x178] ;  /* 0x00005e00001b7a13 */ /* 0x000fe20000000000 */
[----:B0-----:R-:W0:Y:S01]  /*0680*/  MUFU.RCP R7, R7 ;  /* 0x0000000700077308 */ /* 0x001e220000001000 */
[----:B------:R-:W-:-:S02]  /*0690*/  IADD3 R32, R2, 0x7, RZ ;  /* 0x0000000702207810 */ /* 0x000fc40007ffe0ff */
[C---:B------:R-:W-:Y:S02]  /*06a0*/  IADD3 R34, R2.reuse, 0x6, RZ ;  /* 0x0000000602227810 */ /* 0x040fe40007ffe0ff */
[----:B------:R-:W-:Y:S02]  /*06b0*/  IABS R19, R32 ;  /* 0x0000002000137213 */ /* 0x000fe40000000000 */
[----:B------:R-:W-:Y:S02]  /*06c0*/  IABS R21, R34 ;  /* 0x0000002200157213 */ /* 0x000fe40000000000 */
[C---:B------:R-:W-:Y:S02]  /*06d0*/  IADD3 R35, R2.reuse, 0x3, RZ ;  /* 0x0000000302237810 */ /* 0x040fe40007ffe0ff */
[----:B------:R-:W-:Y:S02]  /*06e0*/  IADD3 R22, R2, 0x2, RZ ;  /* 0x0000000202167810 */ /* 0x000fe40007ffe0ff */
[----:B------:R-:W-:-:S02]  /*06f0*/  IABS R29, R35 ;  /* 0x00000023001d7213 */ /* 0x000fc40000000000 */
[C---:B------:R-:W-:Y:S02]  /*0700*/  IADD3 R24, R2.reuse, 0x1, RZ ;  /* 0x0000000102187810 */ /* 0x040fe40007ffe0ff */
[----:B0-----:R-:W-:Y:S02]  /*0710*/  IADD3 R4, R7, 0xffffffe, RZ ;  /* 0x0ffffffe07047810 */ /* 0x001fe40007ffe0ff */
[----:B------:R-:W-:Y:S02]  /*0720*/  IADD3 R7, R2, 0xe, RZ ;  /* 0x0000000e02077810 */ /* 0x000fe40007ffe0ff */
[----:B------:R0:W1:Y:S01]  /*0730*/  F2I.FTZ.U32.TRUNC.NTZ R5, R4 ;  /* 0x0000000400057305 */ /* 0x000062000021f000 */
[----:B------:R-:W-:Y:S02]  /*0740*/  IABS R31, R24 ;  /* 0x00000018001f7213 */ /* 0x000fe40000000000 */
[----:B------:R-:W-:Y:S02]  /*0750*/  IABS R11, R7 ;  /* 0x00000007000b7213 */ /* 0x000fe40000000000 */
[----:B------:R-:W-:-:S02]  /*0760*/  ISETP.GE.AND P3, PT, R7, RZ, PT ;  /* 0x000000ff0700720c */ /* 0x000fc40003f66270 */
[----:B------:R-:W-:Y:S01]  /*0770*/  IABS R33, R2 ;  /* 0x0000000200217213 */ /* 0x000fe20000000000 */
[----:B0-----:R-:W-:Y:S01]  /*0780*/  IMAD.MOV.U32 R4, RZ, RZ, RZ ;  /* 0x000000ffff047224 */ /* 0x001fe200078e00ff */
[----:B------:R-:W-:Y:S02]  /*0790*/  IABS R84, R3 ;  /* 0x0000000300547213 */ /* 0x000fe40000000000 */
[----:B------:R-:W-:Y:S02]  /*07a0*/  LOP3.LUT R86, R36, 0x3f, RZ, 0xc0, !PT ;  /* 0x0000003f24567812 */ /* 0x000fe400078ec0ff */
[----:B------:R-:W-:Y:S01]  /*07b0*/  LOP3.LUT R142, R0, 0x7c, RZ, 0xfc, !PT ;  /* 0x0000007c008e7812 */ /* 0x000fe200078efcff */
[--C-:B-1----:R-:W-:Y:S01]  /*07c0*/  IMAD.MOV R9, RZ, RZ, -R5.reuse ;  /* 0x000000ffff097224 */ /* 0x102fe200078e0a05 */
[C---:B------:R-:W-:Y:S01]  /*07d0*/  LOP3.LUT R227, R86.reuse, 0x40, RZ, 0xfc, !PT ;  /* 0x0000004056e37812 */ /* 0x040fe200078efcff */
[----:B------:R-:W-:Y:S01]  /*07e0*/  IMAD.SHL.U32 R145, R86, 0x2, RZ ;  /* 0x0000000256917824 */ /* 0x000fe200078e00ff */
[C---:B------:R-:W-:Y:S01]  /*07f0*/  LOP3.LUT R143, R0.reuse, 0x7e, RZ, 0xfc, !PT ;  /* 0x0000007e008f7812 */ /* 0x040fe200078efcff */
[----:B------:R-:W-:Y:S01]  /*0800*/  IMAD R9, R9, R30, RZ ;  /* 0x0000001e09097224 */ /* 0x000fe200078e02ff */
[C---:B------:R-:W-:Y:S01]  /*0810*/  LOP3.LUT R139, R0.reuse, 0x76, RZ, 0xfc, !PT ;  /* 0x00000076008b7812 */ /* 0x040fe200078efcff */
[----:B------:R-:W-:Y:S01]  /*0820*/  IMAD R62, R227, c[0x0][0x18c], RZ ;  /* 0x00006300e33e7a24 */ /* 0x000fe200078e02ff */
[C---:B------:R-:W-:Y:S01]  /*0830*/  LOP3.LUT R140, R0.reuse, 0x78, RZ, 0xfc, !PT ;  /* 0x00000078008c7812 */ /* 0x040fe200078efcff */
[----:B------:R-:W-:Y:S01]  /*0840*/  IMAD.HI.U32 R8, R5, R9, R4 ;  /* 0x0000000905087227 */ /* 0x000fe200078e0004 */
[----:B------:R-:W-:-:S02]  /*0850*/  LOP3.LUT R141, R0, 0x7a, RZ, 0xfc, !PT ;  /* 0x0000007a008d7812 */ /* 0x000fc400078efcff */
[----:B------:R-:W-:Y:S01]  /*0860*/  LOP3.LUT R136, R0, 0x70, RZ, 0xfc, !PT ;  /* 0x0000007000887812 */ /* 0x000fe200078efcff */
[----:B------:R-:W-:Y:S01]  /*0870*/  IMAD.MOV.U32 R9, RZ, RZ, R10 ;  /* 0x000000ffff097224 */ /* 0x000fe200078e000a */
[----:B------:R-:W-:Y:S01]  /*0880*/  IADD3 R10, R2, 0xd, RZ ;  /* 0x0000000d020a7810 */ /* 0x000fe20007ffe0ff */
[----:B------:R-:W-:Y:S01]  /*0890*/  IMAD.HI.U32 R16, R8, R21, RZ ;  /* 0x0000001508107227 */ /* 0x000fe200078e00ff */
[----:B------:R-:W-:Y:S02]  /*08a0*/  LOP3.LUT R137, R0, 0x72, RZ, 0xfc, !PT ;  /* 0x0000007200897812 */ /* 0x000fe400078efcff */
[----:B------:R-:W-:Y:S01]  /*08b0*/  IABS R13, R10 ;  /* 0x0000000a000d7213 */ /* 0x000fe20000000000 */
[----:B------:R-:W-:Y:S01]  /*08c0*/  IMAD.HI.U32 R5, R8, R9, RZ ;  /* 0x0000000908057227 */ /* 0x000fe200078e00ff */
[----:B------:R-:W-:Y:S02]  /*08d0*/  ISETP.GE.AND P1, PT, R10, RZ, PT ;  /* 0x000000ff0a00720c */ /* 0x000fe40003f26270 */
[C---:B------:R-:W-:Y:S01]  /*08e0*/  LOP3.LUT R138, R0.reuse, 0x74, RZ, 0xfc, !PT ;  /* 0x00000074008a7812 */ /* 0x040fe200078efcff */
[----:B------:R-:W-:Y:S01]  /*08f0*/  IMAD.MOV R5, RZ, RZ, -R5 ;  /* 0x000000ffff057224 */ /* 0x000fe200078e0a05 */
[C---:B------:R-:W-:Y:S01]  /*0900*/  LOP3.LUT R133, R0.reuse, 0x6a, RZ, 0xfc, !PT ;  /* 0x0000006a00857812 */ /* 0x040fe200078efcff */
[----:B------:R-:W-:Y:S01]  /*0910*/  IMAD.MOV R16, RZ, RZ, -R16 ;  /* 0x000000ffff107224 */ /* 0x000fe200078e0a10 */
[----:B------:R-:W-:Y:S01]  /*0920*/  LOP3.LUT R134, R0, 0x6c, RZ, 0xfc, !PT ;  /* 0x0000006c00867812 */ /* 0x000fe200078efcff */
[----:B------:R-:W-:Y:S01]  /*0930*/  IMAD R4, R30, R5, R9 ;  /* 0x000000051e047224 */ /* 0x000fe200078e0209 */
[----:B------:R-:W-:Y:S01]  /*0940*/  LOP3.LUT R135, R0, 0x6e, RZ, 0xfc, !PT ;  /* 0x0000006e00877812 */ /* 0x000fe200078efcff */
[----:B------:R-:W-:Y:S01]  /*0950*/  IMAD.HI.U32 R5, R8, R11, RZ ;  /* 0x0000000b08057227 */ /* 0x000fe200078e00ff */
[----:B------:R-:W-:-:S02]  /*0960*/  LOP3.LUT R130, R0, 0x64, RZ, 0xfc, !PT ;  /* 0x0000006400827812 */ /* 0x000fc400078efcff */
[----:B------:R-:W-:Y:S01]  /*0970*/  ISETP.GT.U32.AND P0, PT, R30, R4, PT ;  /* 0x000000041e00720c */ /* 0x000fe20003f04070 */
[----:B------:R-:W-:Y:S01]  /*0980*/  IMAD.MOV R5, RZ, RZ, -R5 ;  /* 0x000000ffff057224 */ /* 0x000fe200078e0a05 */
[----:B------:R-:W-:Y:S01]  /*0990*/  LOP3.LUT R131, R0, 0x66, RZ, 0xfc, !PT ;  /* 0x0000006600837812 */ /* 0x000fe200078efcff */
[----:B------:R-:W-:Y:S01]  /*09a0*/  IMAD.HI.U32 R9, R8, R13, RZ ;  /* 0x0000000d08097227 */ /* 0x000fe200078e00ff */
[C---:B------:R-:W-:Y:S02]  /*09b0*/  LOP3.LUT R132, R0.reuse, 0x68, RZ, 0xfc, !PT ;  /* 0x0000006800847812 */ /* 0x040fe400078efcff */
[----:B------:R-:W-:Y:S01]  /*09c0*/  LOP3.LUT R128, R0, 0x60, RZ, 0xfc, !PT ;  /* 0x0000006000807812 */ /* 0x000fe200078efcff */
[----:B------:R-:W-:Y:S01]  /*09d0*/  IMAD R5, R30, R5, R11 ;  /* 0x000000051e057224 */ /* 0x000fe200078e020b */
[----:B------:R-:W-:Y:S01]  /*09e0*/  IADD3 R11, R2, 0xb, RZ ;  /* 0x0000000b020b7810 */ /* 0x000fe20007ffe0ff */
[----:B------:R-:W-:Y:S01]  /*09f0*/  IMAD.MOV R9, RZ, RZ, -R9 ;  /* 0x000000ffff097224 */ /* 0x000fe200078e0a09 */
[----:B------:R-:W-:Y:S01]  /*0a00*/  LOP3.LUT R129, R0, 0x62, RZ, 0xfc, !PT ;  /* 0x0000006200817812 */ /* 0x000fe200078efcff */
[C---:B------:R-:W-:Y:S01]  /*0a10*/  IMAD R16, R30.reuse, R16, R21 ;  /* 0x000000101e107224 */ /* 0x040fe200078e0215 */
[C---:B------:R-:W-:Y:S01]  /*0a20*/  ISETP.GT.U32.AND P5, PT, R30.reuse, R5, PT ;  /* 0x000000051e00720c */ /* 0x040fe20003fa4070 */
[----:B------:R-:W-:Y:S01]  /*0a30*/  IMAD R7, R30, R9, R13 ;  /* 0x000000091e077224 */ /* 0x000fe200078e020d */
[----:B------:R-:W-:Y:S01]  /*0a40*/  IABS R13, R6 ;  /* 0x00000006000d7213 */ /* 0x000fe20000000000 */
[----:B------:R-:W-:Y:S01]  /*0a50*/  @!P0 IMAD.IADD R4, R4, 0x1, -R30 ;  /* 0x0000000104048824 */ /* 0x000fe200078e0a1e */
[----:B------:R-:W-:Y:S01]  /*0a60*/  IABS R15, R11 ;  /* 0x0000000b000f7213 */ /* 0x000fe20000000000 */
[----:B------:R-:W-:Y:S01]  /*0a70*/  IMAD.HI.U32 R21, R8, R29, RZ ;  /* 0x0000001d08157227 */ /* 0x000fe200078e00ff */
[----:B------:R-:W-:-:S02]  /*0a80*/  ISETP.GT.U32.AND P6, PT, R30, R7, PT ;  /* 0x000000071e00720c */ /* 0x000fc40003fc4070 */
[----:B------:R-:W-:Y:S01]  /*0a90*/  ISETP.GT.U32.AND P0, PT, R30, R4, PT ;  /* 0x000000041e00720c */ /* 0x000fe20003f04070 */
[----:B------:R-:W-:Y:S01]  /*0aa0*/  IMAD.HI.U32 R9, R8, R13, RZ ;  /* 0x0000000d08097227 */ /* 0x000fe200078e00ff */
[C---:B------:R-:W-:Y:S02]  /*0ab0*/  LOP3.LUT R221, R0.reuse, 0x2, RZ, 0xfc, !PT ;  /* 0x0000000200dd7812 */ /* 0x040fe400078efcff */
[C---:B------:R-:W-:Y:S01]  /*0ac0*/  LOP3.LUT R220, R0.reuse, 0x4, RZ, 0xfc, !PT ;  /* 0x0000000400dc7812 */ /* 0x040fe200078efcff */
[----:B------:R-:W-:Y:S01]  /*0ad0*/  @!P5 IMAD.IADD R5, R5, 0x1, -R30 ;  /* 0x000000010505d824 */ /* 0x000fe200078e0a1e */
[C---:B------:R-:W-:Y:S01]  /*0ae0*/  LOP3.LUT R219, R0.reuse, 0x6, RZ, 0xfc, !PT ;  /* 0x0000000600db7812 */ /* 0x040fe200078efcff */
[----:B------:R-:W-:Y:S01]  /*0af0*/  IMAD.MOV R9, RZ, RZ, -R9 ;  /* 0x000000ffff097224 */ /* 0x000fe200078e0a09 */
[----:B------:R-:W-:Y:S01]  /*0b00*/  LOP3.LUT R218, R0, 0x8, RZ, 0xfc, !PT ;  /* 0x0000000800da7812 */ /* 0x000fe200078efcff */
[----:B------:R-:W-:Y:S01]  /*0b10*/  IMAD.HI.U32 R10, R8, R15, RZ ;  /* 0x0000000f080a7227 */ /* 0x000fe200078e00ff */
[----:B------:R-:W-:-:S02]  /*0b20*/  ISETP.GT.U32.AND P5, PT, R30, R5, PT ;  /* 0x000000051e00720c */ /* 0x000fc40003fa4070 */
[C---:B------:R-:W-:Y:S01]  /*0b30*/  LOP3.LUT R217, R0.reuse, 0xa, RZ, 0xfc, !PT ;  /* 0x0000000a00d97812 */ /* 0x040fe200078efcff */
[--C-:B------:R-:W-:Y:S01]  /*0b40*/  @!P6 IMAD.IADD R7, R7, 0x1, -R30.reuse ;  /* 0x000000010707e824 */ /* 0x100fe200078e0a1e */
[----:B------:R-:W-:Y:S01]  /*0b50*/  LOP3.LUT R216, R0, 0xc, RZ, 0xfc, !PT ;  /* 0x0000000c00d87812 */ /* 0x000fe200078efcff */
[----:B------:R-:W-:Y:S01]  /*0b60*/  IMAD R9, R30, R9, R13 ;  /* 0x000000091e097224 */ /* 0x000fe200078e020d */
[----:B------:R-:W-:Y:S01]  /*0b70*/  LOP3.LUT R214, R0, 0xe, RZ, 0xfc, !PT ;  /* 0x0000000e00d67812 */ /* 0x000fe200078efcff */
[----:B------:R-:W-:Y:S01]  /*0b80*/  @!P0 IMAD.IADD R4, R4, 0x1, -R30 ;  /* 0x0000000104048824 */ /* 0x000fe200078e0a1e */
[----:B------:R-:W-:Y:S01]  /*0b90*/  ISETP.GT.U32.AND P6, PT, R30, R7, PT ;  /* 0x000000071e00720c */ /* 0x000fe20003fc4070 */
[----:B------:R-:W-:Y:S01]  /*0ba0*/  IMAD.MOV R10, RZ, RZ, -R10 ;  /* 0x000000ffff0a7224 */ /* 0x000fe200078e0a0a */
[----:B------:R-:W-:Y:S01]  /*0bb0*/  ISETP.GE.AND P0, PT, R11, RZ, PT ;  /* 0x000000ff0b00720c */ /* 0x000fe20003f06270 */
[----:B------:R-:W-:Y:S01]  /*0bc0*/  IMAD.HI.U32 R11, R8, R17, RZ ;  /* 0x00000011080b7227 */ /* 0x000fe200078e00ff */
[----:B------:R-:W-:-:S02]  /*0bd0*/  LOP3.LUT R213, R0, 0x10, RZ, 0xfc, !PT ;  /* 0x0000001000d57812 */ /* 0x000fc400078efcff */
[----:B------:R-:W-:Y:S01]  /*0be0*/  LOP3.LUT R212, R0, 0x12, RZ, 0xfc, !PT ;  /* 0x0000001200d47812 */ /* 0x000fe200078efcff */
[----:B------:R-:W-:Y:S01]  /*0bf0*/  @!P5 IMAD.IADD R5, R5, 0x1, -R30 ;  /* 0x000000010505d824 */ /* 0x000fe200078e0a1e */
[----:B------:R-:W-:Y:S01]  /*0c00*/  ISETP.GT.U32.AND P5, PT, R30, R9, PT ;  /* 0x000000091e00720c */ /* 0x000fe20003fa4070 */
[----:B------:R-:W-:Y:S01]  /*0c10*/  IMAD.MOV.U32 R6, RZ, RZ, R4 ;  /* 0x000000ffff067224 */ /* 0x000fe200078e0004 */
[C---:B------:R-:W-:Y:S01]  /*0c20*/  LOP3.LUT R211, R0.reuse, 0x14, RZ, 0xfc, !PT ;  /* 0x0000001400d37812 */ /* 0x040fe200078efcff */
[----:B------:R-:W-:Y:S01]  /*0c30*/  IMAD.MOV R4, RZ, RZ, -R11 ;  /* 0x000000ffff047224 */ /* 0x000fe200078e0a0b */
[----:B------:R-:W-:Y:S01]  /*0c40*/  LOP3.LUT R210, R0, 0x16, RZ, 0xfc, !PT ;  /* 0x0000001600d27812 */ /* 0x000fe200078efcff */
[----:B------:R-:W-:Y:S01]  /*0c50*/  IMAD R11, R30, R10, R15 ;  /* 0x0000000a1e0b7224 */ /* 0x000fe200078e020f */
[C---:B------:R-:W-:Y:S01]  /*0c60*/  LOP3.LUT R209, R0.reuse, 0x18, RZ, 0xfc, !PT ;  /* 0x0000001800d17812 */ /* 0x040fe200078efcff */
[----:B------:R-:W-:Y:S01]  /*0c70*/  @!P6 IMAD.IADD R7, R7, 0x1, -R30 ;  /* 0x000000010707e824 */ /* 0x000fe200078e0a1e */
[----:B------:R-:W-:Y:S01]  /*0c80*/  LOP3.LUT R208, R0, 0x1a, RZ, 0xfc, !PT ;  /* 0x0000001a00d07812 */ /* 0x000fe200078efcff */
[C---:B------:R-:W-:Y:S01]  /*0c90*/  IMAD R13, R30.reuse, R4, R17 ;  /* 0x000000041e0d7224 */ /* 0x040fe200078e0211 */
[----:B------:R-:W-:Y:S01]  /*0ca0*/  ISETP.GT.U32.AND P6, PT, R30, R11, PT ;  /* 0x0000000b1e00720c */ /* 0x000fe20003fc4070 */
[----:B------:R-:W-:Y:S01]  /*0cb0*/  @!P2 IMAD.MOV R6, RZ, RZ, -R6 ;  /* 0x000000ffff06a224 */ /* 0x000fe200078e0a06 */
[----:B------:R-:W-:Y:S01]  /*0cc0*/  IADD3 R4, R2, 0x9, RZ ;  /* 0x0000000902047810 */ /* 0x000fe20007ffe0ff */
[----:B------:R-:W-:Y:S01]  /*0cd0*/  @!P5 IMAD.IADD R9, R9, 0x1, -R30 ;  /* 0x000000010909d824 */ /* 0x000fe200078e0a1e */
[----:B------:R-:W-:Y:S01]  /*0ce0*/  ISETP.GT.U32.AND P5, PT, R30, R13, PT ;  /* 0x0000000d1e00720c */ /* 0x000fe20003fa4070 */
[----:B------:R-:W-:Y:S01]  /*0cf0*/  IMAD.MOV.U32 R10, RZ, RZ, R5 ;  /* 0x000000ffff0a7224 */ /* 0x000fe200078e0005 */
[----:B------:R-:W-:Y:S01]  /*0d00*/  ISETP.GE.AND P2, PT, R12, RZ, PT ;  /* 0x000000ff0c00720c */ /* 0x000fe20003f46270 */
[----:B------:R-:W-:Y:S01]  /*0d10*/  IMAD.MOV.U32 R12, RZ, RZ, R7 ;  /* 0x000000ffff0c7224 */ /* 0x000fe200078e0007 */
[----:B------:R-:W-:Y:S01]  /*0d20*/  IABS R15, R4 ;  /* 0x00000004000f7213 */ /* 0x000fe20000000000 */
[----:B------:R-:W-:Y:S01]  /*0d30*/  @!P3 IMAD.MOV R10, RZ, RZ, -R10 ;  /* 0x000000ffff0ab224 */ /* 0x000fe200078e0a0a */
[----:B------:R-:W-:Y:S01]  /*0d40*/  IABS R17, R14 ;  /* 0x0000000e00117213 */ /* 0x000fe20000000000 */
[----:B------:R-:W-:Y:S01]  /*0d50*/  @!P1 IMAD.MOV R12, RZ, RZ, -R12 ;  /* 0x000000ffff0c9224 */ /* 0x000fe200078e0a0c */
[----:B------:R-:W-:Y:S01]  /*0d60*/  ISETP.GE.AND P3, PT, R4, RZ, PT ;  /* 0x000000ff0400720c */ /* 0x000fe20003f66270 */
[----:B------:R-:W-:Y:S01]  /*0d70*/  @!P6 IMAD.IADD R11, R11, 0x1, -R30 ;  /* 0x000000010b0be824 */ /* 0x000fe200078e0a1e */
[----:B------:R-:W0:Y:S01]  /*0d80*/  I2F.RP R4, R27 ;  /* 0x0000001b00047306 */ /* 0x000e220000209400 */
[----:B------:R-:W-:Y:S01]  /*0d90*/  IMAD.HI.U32 R5, R8, R15, RZ ;  /* 0x0000000f08057227 */ /* 0x000fe200078e00ff */
[----:B------:R-:W-:-:S02]  /*0da0*/  ISETP.GT.U32.AND P6, PT, R30, R9, PT ;  /* 0x000000091e00720c */ /* 0x000fc40003fc4070 */
[----:B------:R-:W-:Y:S01]  /*0db0*/  ISETP.GT.U32.AND P1, PT, R30, R11, PT ;  /* 0x0000000b1e00720c */ /* 0x000fe20003f24070 */
[--C-:B------:R-:W-:Y:S01]  /*0dc0*/  @!P5 IMAD.IADD R13, R13, 0x1, -R30.reuse ;  /* 0x000000010d0dd824 */ /* 0x100fe200078e0a1e */
[C---:B------:R-:W-:Y:S01]  /*0dd0*/  LOP3.LUT R207, R0.reuse, 0x1c, RZ, 0xfc, !PT ;  /* 0x0000001c00cf7812 */ /* 0x040fe200078efcff */
[----:B------:R-:W-:Y:S01]  /*0de0*/  IMAD.MOV R7, RZ, RZ, -R5 ;  /* 0x000000ffff077224 */ /* 0x000fe200078e0a05 */
[----:B------:R-:W-:Y:S01]  /*0df0*/  LOP3.LUT R206, R0, 0x1e, RZ, 0xfc, !PT ;  /* 0x0000001e00ce7812 */ /* 0x000fe200078efcff */
[----:B------:R-:W-:Y:S01]  /*0e00*/  IMAD.HI.U32 R5, R8, R17, RZ ;  /* 0x0000001108057227 */ /* 0x000fe200078e00ff */
[----:B------:R-:W-:Y:S02]  /*0e10*/  ISETP.GT.U32.AND P5, PT, R30, R13, PT ;  /* 0x0000000d1e00720c */ /* 0x000fe40003fa4070 */
[C---:B------:R-:W-:Y:S01]  /*0e20*/  LOP3.LUT R205, R0.reuse, 0x20, RZ, 0xfc, !PT ;  /* 0x0000002000cd7812 */ /* 0x040fe200078efcff */
[----:B------:R-:W-:Y:S01]  /*0e30*/  IMAD.MOV R5, RZ, RZ, -R5 ;  /* 0x000000ffff057224 */ /* 0x000fe200078e0a05 */
[----:B------:R-:W-:Y:S01]  /*0e40*/  LOP3.LUT R204, R0, 0x22, RZ, 0xfc, !PT ;  /* 0x0000002200cc7812 */ /* 0x000fe200078efcff */
[----:B------:R-:W-:Y:S01]  /*0e50*/  IMAD R7, R30, R7, R15 ;  /* 0x000000071e077224 */ /* 0x000fe200078e020f */
[----:B0-----:R-:W0:Y:S01]  /*0e60*/  MUFU.RCP R4, R4 ;  /* 0x0000000400047308 */ /* 0x001e220000001000 */
[----:B------:R-:W-:Y:S01]  /*0e70*/  @!P1 IMAD.IADD R11, R11, 0x1, -R30 ;  /* 0x000000010b0b9824 */ /* 0x000fe200078e0a1e */
[----:B------:R-:W-:Y:S01]  /*0e80*/  ISETP.GE.AND P1, PT, R14, RZ, PT ;  /* 0x000000ff0e00720c */ /* 0x000fe20003f26270 */
[----:B------:R-:W-:Y:S01]  /*0e90*/  IMAD R14, R30, R5, R17 ;  /* 0x000000051e0e7224 */ /* 0x000fe200078e0211 */
[----:B------:R-:W-:Y:S01]  /*0ea0*/  IADD3 R17, R2, 0x5, RZ ;  /* 0x0000000502117810 */ /* 0x000fe20007ffe0ff */
[----:B------:R-:W-:Y:S01]  /*0eb0*/  IMAD.HI.U32 R15, R8, R19, RZ ;  /* 0x00000013080f7227 */ /* 0x000fe200078e00ff */
[----:B------:R-:W-:-:S02]  /*0ec0*/  LOP3.LUT R203, R0, 0x24, RZ, 0xfc, !PT ;  /* 0x0000002400cb7812 */ /* 0x000fc400078efcff */
[----:B------:R-:W-:Y:S01]  /*0ed0*/  IABS R23, R17 ;  /* 0x0000001100177213 */ /* 0x000fe20000000000 */
[--C-:B------:R-:W-:Y:S01]  /*0ee0*/  @!P5 IMAD.IADD R13, R13, 0x1, -R30.reuse ;  /* 0x000000010d0dd824 */ /* 0x100fe200078e0a1e */
[----:B------:R-:W-:Y:S01]  /*0ef0*/  ISETP.GT.U32.AND P5, PT, R30, R14, PT ;  /* 0x0000000e1e00720c */ /* 0x000fe20003fa4070 */
[----:B------:R-:W-:Y:S01]  /*0f00*/  IMAD.MOV R15, RZ, RZ, -R15 ;  /* 0x000000ffff0f7224 */ /* 0x000fe200078e0a0f */
[----:B------:R-:W-:Y:S01]  /*0f10*/  LOP3.LUT R201, R0, 0x26, RZ, 0xfc, !PT ;  /* 0x0000002600c97812 */ /* 0x000fe200078efcff */
[----:B------:R-:W-:Y:S01]  /*0f20*/  @!P6 IMAD.IADD R9, R9, 0x1, -R30 ;  /* 0x000000010909e824 */ /* 0x000fe200078e0a1e */
[C---:B------:R-:W-:Y:S01]  /*0f30*/  ISETP.GT.U32.AND P6, PT, R30.reuse, R7, PT ;  /* 0x000000071e00720c */ /* 0x040fe20003fc4070 */
[----:B------:R-:W-:Y:S01]  /*0f40*/  IMAD R15, R30, R15, R19 ;  /* 0x0000000f1e0f7224 */ /* 0x000fe200078e0213 */
[----:B------:R-:W-:Y:S01]  /*0f50*/  IADD3 R19, R2, 0x4, RZ ;  /* 0x0000000402137810 */ /* 0x000fe20007ffe0ff */
[----:B------:R-:W-:Y:S01]  /*0f60*/  IMAD.MOV R21, RZ, RZ, -R21 ;  /* 0x000000ffff157224 */ /* 0x000fe200078e0a15 */
[----:B0-----:R-:W-:Y:S01]  /*0f70*/  IADD3 R4, R4, 0xffffffe, RZ ;  /* 0x0ffffffe04047810 */ /* 0x001fe20007ffe0ff */
[----:B------:R-:W-:Y:S01]  /*0f80*/  IMAD.HI.U32 R18, R8, R23, RZ ;  /* 0x0000001708127227 */ /* 0x000fe200078e00ff */
[----:B------:R-:W-:-:S02]  /*0f90*/  IABS R25, R19 ;  /* 0x0000001300197213 */ /* 0x000fc40000000000 */
[----:B------:R0:W1:Y:S01]  /*0fa0*/  F2I.FTZ.U32.TRUNC.NTZ R5, R4 ;  /* 0x0000000400057305 */ /* 0x000062000021f000 */
[--C-:B------:R-:W-:Y:S01]  /*0fb0*/  @!P5 IMAD.IADD R14, R14, 0x1, -R30.reuse ;  /* 0x000000010e0ed824 */ /* 0x100fe200078e0a1e */
[----:B------:R-:W-:Y:S01]  /*0fc0*/  LOP3.LUT R199, R0, 0x28, RZ, 0xfc, !PT ;  /* 0x0000002800c77812 */ /* 0x000fe200078efcff */
[----:B------:R-:W-:Y:S01]  /*0fd0*/  IMAD.HI.U32 R20, R8, R25, RZ ;  /* 0x0000001908147227 */ /* 0x000fe200078e00ff */
[----:B------:R-:W-:Y:S02]  /*0fe0*/  LOP3.LUT R193, R0, 0x2a, RZ, 0xfc, !PT ;  /* 0x0000002a00c17812 */ /* 0x000fe400078efcff */
[----:B------:R-:W-:Y:S01]  /*0ff0*/  ISETP.GT.U32.AND P5, PT, R30, R14, PT ;  /* 0x0000000e1e00720c */ /* 0x000fe20003fa4070 */
[----:B------:R-:W-:Y:S01]  /*1000*/  @!P6 IMAD.IADD R7, R7, 0x1, -R30 ;  /* 0x000000010707e824 */ /* 0x000fe200078e0a1e */
[----:B------:R-:W-:Y:S01]  /*1010*/  LOP3.LUT R191, R0, 0x2c, RZ, 0xfc, !PT ;  /* 0x0000002c00bf7812 */ /* 0x000fe200078efcff */
[----:B------:R-:W-:Y:S01]  /*1020*/  IMAD.MOV R20, RZ, RZ, -R20 ;  /* 0x000000ffff147224 */ /* 0x000fe200078e0a14 */
[----:B0-----:R-:W-:Y:S01]  /*1030*/  IABS R4, R22 ;  /* 0x0000001600047213 */ /* 0x001fe20000000000 */
[C---:B------:R-:W-:Y:S01]  /*1040*/  IMAD R21, R30.reuse, R21, R29 ;  /* 0x000000151e157224 */ /* 0x040fe200078e021d */
[C---:B------:R-:W-:Y:S01]  /*1050*/  ISETP.GT.U32.AND P6, PT, R30.reuse, R7, PT ;  /* 0x000000071e00720c */ /* 0x040fe20003fc4070 */
[----:B------:R-:W-:Y:S01]  /*1060*/  IMAD R20, R30, R20, R25 ;  /* 0x000000141e147224 */ /* 0x000fe200078e0219 */
[----:B------:R-:W-:Y:S01]  /*1070*/  LOP3.LUT R187, R0, 0x2e, RZ, 0xfc, !PT ;  /* 0x0000002e00bb7812 */ /* 0x000fe200078efcff */
[----:B------:R-:W-:Y:S01]  /*1080*/  IMAD.MOV.U32 R29, RZ, RZ, R4 ;  /* 0x000000ffff1d7224 */ /* 0x000fe200078e0004 */
[C---:B------:R-:W-:Y:S01]  /*1090*/  LOP3.LUT R146, R145.reuse, 0x10, RZ, 0x3c, !PT ;  /* 0x0000001091927812 */ /* 0x040fe200078e3cff */
[----:B------:R-:W-:Y:S01]  /*10a0*/  IMAD.MOV R18, RZ, RZ, -R18 ;  /* 0x000000ffff127224 */ /* 0x000fe200078e0a12 */
[C---:B------:R-:W-:Y:S01]  /*10b0*/  LOP3.LUT R147, R145.reuse, 0x20, RZ, 0x3c, !PT ;  /* 0x0000002091937812 */ /* 0x040fe200078e3cff */
[----:B------:R-:W-:Y:S01]  /*10c0*/  @!P5 IMAD.IADD R14, R14, 0x1, -R30 ;  /* 0x000000010e0ed824 */ /* 0x000fe200078e0a1e */
[----:B------:R-:W-:Y:S01]  /*10d0*/  ISETP.GT.U32.AND P5, PT, R30, R16, PT ;  /* 0x000000101e00720c */ /* 0x000fe20003fa4070 */
[----:B-1----:R-:W-:Y:S01]  /*10e0*/  IMAD.MOV R26, RZ, RZ, -R5 ;  /* 0x000000ffff1a7224 */ /* 0x002fe200078e0a05 */
[C---:B------:R-:W-:Y:S01]  /*10f0*/  LOP3.LUT R148, R145.reuse, 0x30, RZ, 0x3c, !PT ;  /* 0x0000003091947812 */ /* 0x040fe200078e3cff */
[----:B------:R-:W-:Y:S01]  /*1100*/  IMAD.HI.U32 R4, R8, R29, RZ ;  /* 0x0000001d08047227 */ /* 0x000fe200078e00ff */
[----:B------:R-:W-:-:S02]  /*1110*/  LOP3.LUT R226, R145, 0x40, RZ, 0x3c, !PT ;  /* 0x0000004091e27812 */ /* 0x000fc400078e3cff */
[C---:B------:R-:W-:Y:S01]  /*1120*/  LOP3.LUT R225, R145.reuse, 0x50, RZ, 0x3c, !PT ;  /* 0x0000005091e17812 */ /* 0x040fe200078e3cff */
[----:B------:R-:W-:Y:S01]  /*1130*/  IMAD R18, R30, R18, R23 ;  /* 0x000000121e127224 */ /* 0x000fe200078e0217 */
[C---:B------:R-:W-:Y:S01]  /*1140*/  LOP3.LUT R224, R145.reuse, 0x60, RZ, 0x3c, !PT ;  /* 0x0000006091e07812 */ /* 0x040fe200078e3cff */
[----:B------:R-:W-:Y:S01]  /*1150*/  IMAD.HI.U32 R23, R8, R31, RZ ;  /* 0x0000001f08177227 */ /* 0x000fe200078e00ff */
[----:B------:R-:W-:-:S03]  /*1160*/  LOP3.LUT R223, R145, 0x70, RZ, 0x3c, !PT ;  /* 0x0000007091df7812 */ /* 0x000fc600078e3cff */
[----:B------:R-:W-:Y:S01]  /*1170*/  @!P5 IMAD.IADD R16, R16, 0x1, -R30 ;  /* 0x000000011010d824 */ /* 0x000fe200078e0a1e */
[----:B------:R-:W-:Y:S01]  /*1180*/  ISETP.GT.U32.AND P5, PT, R30, R20, PT ;  /* 0x000000141e00720c */ /* 0x000fe20003fa4070 */
[----:B------:R-:W-:Y:S02]  /*1190*/  IMAD R25, R26, R27, RZ ;  /* 0x0000001b1a197224 */ /* 0x000fe400078e02ff */
[----:B------:R-:W-:Y:S02]  /*11a0*/  IMAD.MOV R26, RZ, RZ, -R4 ;  /* 0x000000ffff1a7224 */ /* 0x000fe400078e0a04 */
[----:B------:R-:W-:Y:S01]  /*11b0*/  @!P6 IMAD.IADD R7, R7, 0x1, -R30 ;  /* 0x000000010707e824 */ /* 0x000fe200078e0a1e */
[C---:B------:R-:W-:Y:S01]  /*11c0*/  ISETP.GT.U32.AND P6, PT, R30.reuse, R15, PT ;  /* 0x0000000f1e00720c */ /* 0x040fe20003fc4070 */
[----:B------:R-:W-:Y:S02]  /*11d0*/  IMAD.MOV R28, RZ, RZ, -R23 ;  /* 0x000000ffff1c7224 */ /* 0x000fe400078e0a17 */
[----:B------:R-:W-:Y:S01]  /*11e0*/  IMAD R23, R30, R26, R29 ;  /* 0x0000001a1e177224 */ /* 0x000fe200078e021d */
[----:B------:R-:W-:Y:S01]  /*11f0*/  LOP3.LUT R29, R0, 0x5e, RZ, 0xfc, !PT ;  /* 0x0000005e001d7812 */ /* 0x000fe200078efcff */
[----:B------:R-:W-:-:S04]  /*1200*/  IMAD.HI.U32 R8, R8, R33, RZ ;  /* 0x0000002108087227 */ /* 0x000fc800078e00ff */
[--C-:B------:R-:W-:Y:S01]  /*1210*/  @!P5 IMAD.IADD R20, R20, 0x1, -R30.reuse ;  /* 0x000000011414d824 */ /* 0x100fe200078e0a1e */
[C---:B------:R-:W-:Y:S01]  /*1220*/  ISETP.GT.U32.AND P5, PT, R30.reuse, R23, PT ;  /* 0x000000171e00720c */ /* 0x040fe20003fa4070 */
[----:B------:R-:W-:Y:S02]  /*1230*/  IMAD.MOV.U32 R4, RZ, RZ, RZ ;  /* 0x000000ffff047224 */ /* 0x000fe400078e00ff */
[----:B------:R-:W-:Y:S01]  /*1240*/  @!P6 IMAD.IADD R15, R15, 0x1, -R30 ;  /* 0x000000010f0fe824 */ /* 0x000fe200078e0a1e */
[----:B------:R-:W-:Y:S01]  /*1250*/  ISETP.GT.U32.AND P6, PT, R30, R18, PT ;  /* 0x000000121e00720c */ /* 0x000fe20003fc4070 */
[----:B------:R-:W-:Y:S02]  /*1260*/  IMAD.MOV R26, RZ, RZ, -R8 ;  /* 0x000000ffff1a7224 */ /* 0x000fe400078e0a08 */
[----:B------:R-:W-:-:S04]  /*1270*/  IMAD.HI.U32 R4, R5, R25, R4 ;  /* 0x0000001905047227 */ /* 0x000fc800078e0004 */
[----:B------:R-:W-:Y:S02]  /*1280*/  IMAD.MOV.U32 R8, RZ, RZ, R7 ;  /* 0x000000ffff087224 */ /* 0x000fe400078e0007 */
[----:B------:R-:W-:Y:S02]  /*1290*/  @!P5 IMAD.IADD R23, R23, 0x1, -R30 ;  /* 0x000000011717d824 */ /* 0x000fe400078e0a1e */
[----:B------:R-:W-:Y:S01]  /*12a0*/  @!P4 IMAD.MOV R9, RZ, RZ, -R9 ;  /* 0x000000ffff09c224 */ /* 0x000fe200078e0a09 */
[C---:B------:R-:W-:Y:S01]  /*12b0*/  ISETP.GT.U32.AND P4, PT, R30.reuse, R15, PT ;  /* 0x0000000f1e00720c */ /* 0x040fe20003f84070 */
[----:B------:R-:W-:Y:S01]  /*12c0*/  @!P2 IMAD.MOV R13, RZ, RZ, -R13 ;  /* 0x000000ffff0da224 */ /* 0x000fe200078e0a0d */
[C---:B------:R-:W-:Y:S01]  /*12d0*/  ISETP.GT.U32.AND P2, PT, R30.reuse, R20, PT ;  /* 0x000000141e00720c */ /* 0x040fe20003f44070 */
[----:B------:R-:W-:Y:S01]  /*12e0*/  @!P3 IMAD.MOV R8, RZ, RZ, -R8 ;  /* 0x000000ffff08b224 */ /* 0x000fe200078e0a08 */
[----:B------:R-:W-:Y:S01]  /*12f0*/  ISETP.GT.U32.AND P3, PT, R30, R23, PT ;  /* 0x000000171e00720c */ /* 0x000fe20003f64070 */
[----:B------:R-:W-:-:S04]  /*1300*/  IMAD.HI.U32 R4, R4, R84, RZ ;  /* 0x0000005404047227 */ /* 0x000fc800078e00ff */
[----:B------:R-:W-:Y:S01]  /*1310*/  @!P6 IMAD.IADD R18, R18, 0x1, -R30 ;  /* 0x000000011212e824 */ /* 0x000fe200078e0a1e */
[C---:B------:R-:W-:Y:S01]  /*1320*/  ISETP.GT.U32.AND P6, PT, R30.reuse, R21, PT ;  /* 0x000000151e00720c */ /* 0x040fe20003fc4070 */
[----:B------:R-:W-:Y:S02]  /*1330*/  IMAD.MOV R4, RZ, RZ, -R4 ;  /* 0x000000ffff047224 */ /* 0x000fe400078e0a04 */
[C---:B------:R-:W-:Y:S02]  /*1340*/  IMAD R25, R30.reuse, R28, R31 ;  /* 0x0000001c1e197224 */ /* 0x040fe400078e021f */
[----:B------:R-:W-:Y:S02]  /*1350*/  IMAD R26, R30, R26, R33 ;  /* 0x0000001a1e1a7224 */ /* 0x000fe400078e0221 */
[----:B------:R-:W-:Y:S01]  /*1360*/  IMAD R84, R27, R4, R84 ;  /* 0x000000041b547224 */ /* 0x000fe200078e0254 */
[----:B------:R-:W-:Y:S01]  /*1370*/  LOP3.LUT R4, R36, 0x7, RZ, 0xc0, !PT ;  /* 0x0000000724047812 */ /* 0x000fe200078ec0ff */
[--C-:B------:R-:W-:Y:S01]  /*1380*/  @!P4 IMAD.IADD R15, R15, 0x1, -R30.reuse ;  /* 0x000000010f0fc824 */ /* 0x100fe200078e0a1e */
[----:B------:R-:W-:Y:S01]  /*1390*/  ISETP.GT.U32.AND P4, PT, R30, R25, PT ;  /* 0x000000191e00720c */ /* 0x000fe20003f84070 */
[--C-:B------:R-:W-:Y:S01]  /*13a0*/  @!P2 IMAD.IADD R20, R20, 0x1, -R30.reuse ;  /* 0x000000011414a824 */ /* 0x100fe200078e0a1e */
[C---:B------:R-:W-:Y:S01]  /*13b0*/  ISETP.GT.U32.AND P2, PT, R30.reuse, R26, PT ;  /* 0x0000001a1e00720c */ /* 0x040fe20003f44070 */
[--C-:B------:R-:W-:Y:S01]  /*13c0*/  @!P3 IMAD.IADD R23, R23, 0x1, -R30.reuse ;  /* 0x000000011717b824 */ /* 0x100fe200078e0a1e */
[----:B------:R-:W-:Y:S01]  /*13d0*/  ISETP.GT.U32.AND P3, PT, R27, R84, PT ;  /* 0x000000541b00720c */ /* 0x000fe20003f64070 */
[----:B------:R-:W-:Y:S01]  /*13e0*/  @!P6 IMAD.IADD R21, R21, 0x1, -R30 ;  /* 0x000000011515e824 */ /* 0x000fe200078e0a1e */
[C---:B------:R-:W-:Y:S01]  /*13f0*/  ISETP.GT.U32.AND P6, PT, R30.reuse, R16, PT ;  /* 0x000000101e00720c */ /* 0x040fe20003fc4070 */
[----:B------:R-:W-:Y:S01]  /*1400*/  @!P0 IMAD.MOV R11, RZ, RZ, -R11 ;  /* 0x000000ffff0b8224 */ /* 0x000fe200078e0a0b */
[----:B------:R-:W-:Y:S01]  /*1410*/  ISETP.GT.U32.AND P0, PT, R30, R18, PT ;  /* 0x000000121e00720c */ /* 0x000fe20003f04070 */
[----:B------:R-:W-:Y:S01]  /*1420*/  IMAD.SHL.U32 R5, R36, 0x8, RZ ;  /* 0x0000000824057824 */ /* 0x000fe200078e00ff */
[----:B------:R-:W-:Y:S01]  /*1430*/  ISETP.GT.U32.AND P5, PT, R30, R21, PT ;  /* 0x000000151e00720c */ /* 0x000fe20003fa4070 */
[----:B------:R-:W-:Y:S01]  /*1440*/  @!P1 IMAD.MOV R14, RZ, RZ, -R14 ;  /* 0x000000ffff0e9224 */ /* 0x000fe200078e0a0e */
[----:B------:R-:W-:Y:S01]  /*1450*/  ISETP.GE.AND P1, PT, R19, RZ, PT ;  /* 0x000000ff1300720c */ /* 0x000fe20003f26270 */
[--C-:B------:R-:W-:Y:S01]  /*1460*/  @!P4 IMAD.IADD R25, R25, 0x1, -R30.reuse ;  /* 0x000000011919c824 */ /* 0x100fe200078e0a1e */
[----:B------:R-:W-:Y:S01]  /*1470*/  LOP3.LUT R5, R5, 0x30, RZ, 0xc0, !PT ;  /* 0x0000003005057812 */ /* 0x000fe200078ec0ff */
[--C-:B------:R-:W-:Y:S01]  /*1480*/  @!P2 IMAD.IADD R26, R26, 0x1, -R30.reuse ;  /* 0x000000011a1aa824 */ /* 0x100fe200078e0a1e */
[----:B------:R-:W-:Y:S01]  /*1490*/  LOP3.LUT R19, R0, 0x4a, RZ, 0xfc, !PT ;  /* 0x0000004a00137812 */ /* 0x000fe200078efcff */
[----:B------:R-:W-:Y:S01]  /*14a0*/  @!P3 IMAD.IADD R84, R84, 0x1, -R27 ;  /* 0x000000015454b824 */ /* 0x000fe200078e0a1b */
[----:B------:R-:W-:Y:S01]  /*14b0*/  ISETP.GT.U32.AND P4, PT, R30, R25, PT ;  /* 0x000000191e00720c */ /* 0x000fe20003f84070 */
[--C-:B------:R-:W-:Y:S01]  /*14c0*/  @!P6 IMAD.IADD R16, R16, 0x1, -R30.reuse ;  /* 0x000000011010e824 */ /* 0x100fe200078e0a1e */
[----:B------:R-:W-:Y:S01]  /*14d0*/  ISETP.GE.AND P6, PT, R32, RZ, PT ;  /* 0x000000ff2000720c */ /* 0x000fe20003fc6270 */
[--C-:B------:R-:W-:Y:S01]  /*14e0*/  @!P0 IMAD.IADD R18, R18, 0x1, -R30.reuse ;  /* 0x0000000112128824 */ /* 0x100fe200078e0a1e */
[----:B------:R-:W-:Y:S01]  /*14f0*/  ISETP.GT.U32.AND P2, PT, R30, R26, PT ;  /* 0x0000001a1e00720c */ /* 0x000fe20003f44070 */
[----:B------:R-:W-:Y:S01]  /*1500*/  @!P5 IMAD.IADD R21, R21, 0x1, -R30 ;  /* 0x000000011515d824 */ /* 0x000fe200078e0a1e */
[----:B------:R-:W-:Y:S01]  /*1510*/  ISETP.GT.U32.AND P3, PT, R27, R84, PT ;  /* 0x000000541b00720c */ /* 0x000fe20003f64070 */
[----:B------:R-:W-:Y:S01]  /*1520*/  IMAD R5, R4, 0x40, R5 ;  /* 0x0000004004057824 */ /* 0x000fe200078e0205 */
[----:B------:R-:W-:Y:S01]  /*1530*/  ISETP.GE.AND P0, PT, R34, RZ, PT ;  /* 0x000000ff2200720c */ /* 0x000fe20003f06270 */
[----:B------:R-:W-:Y:S01]  /*1540*/  IMAD.SHL.U32 R7, R36, 0x2, RZ ;  /* 0x0000000224077824 */ /* 0x000fe200078e00ff */
[----:B------:R-:W-:Y:S01]  /*1550*/  ISETP.GE.AND P5, PT, R17, RZ, PT ;  /* 0x000000ff1100720c */ /* 0x000fe20003fa6270 */
[----:B------:R-:W-:-:S02]  /*1560*/  IMAD R4, R4, 0x110, RZ ;  /* 0x0000011004047824 */ /* 0x000fc400078e02ff */
[--C-:B------:R-:W-:Y:S01]  /*1570*/  @!P4 IMAD.IADD R25, R25, 0x1, -R30.reuse ;  /* 0x000000011919c824 */ /* 0x100fe200078e0a1e */
[----:B------:R-:W-:Y:S01]  /*1580*/  ISETP.GE.AND P4, PT, R22, RZ, PT ;  /* 0x000000ff1600720c */ /* 0x000fe20003f86270 */
[----:B------:R-:W-:Y:S01]  /*1590*/  @!P6 IMAD.MOV R15, RZ, RZ, -R15 ;  /* 0x000000ffff0fe224 */ /* 0x000fe200078e0a0f */
[----:B------:R-:W-:Y:S01]  /*15a0*/  ISETP.GE.AND P6, PT, R35, RZ, PT ;  /* 0x000000ff2300720c */ /* 0x000fe20003fc6270 */
[----:B------:R-:W-:Y:S01]  /*15b0*/  @!P2 IMAD.IADD R26, R26, 0x1, -R30 ;  /* 0x000000011a1aa824 */ /* 0x000fe200078e0a1e */
[----:B------:R-:W-:Y:S01]  /*15c0*/  ISETP.GE.AND P2, PT, R24, RZ, PT ;  /* 0x000000ff1800720c */ /* 0x000fe20003f46270 */
[----:B------:R-:W-:Y:S01]  /*15d0*/  @!P3 IMAD.IADD R84, R84, 0x1, -R27 ;  /* 0x000000015454b824 */ /* 0x000fe200078e0a1b */
[----:B------:R-:W-:Y:S01]  /*15e0*/  ISETP.GE.AND P3, PT, R2, RZ, PT ;  /* 0x000000ff0200720c */ /* 0x000fe20003f66270 */
[----:B------:R-:W-:Y:S01]  /*15f0*/  @!P0 IMAD.MOV R16, RZ, RZ, -R16 ;  /* 0x000000ffff108224 */ /* 0x000fe200078e0a10 */
[----:B------:R-:W-:Y:S01]  /*1600*/  LOP3.LUT R17, R7, 0x10, RZ, 0xc0, !PT ;  /* 0x0000001007117812 */ /* 0x000fe200078ec0ff */
[----:B------:R-:W-:Y:S01]  /*1610*/  @!P5 IMAD.MOV R18, RZ, RZ, -R18 ;  /* 0x000000ffff12d224 */ /* 0x000fe200078e0a12 */
[----:B------:R-:W-:Y:S01]  /*1620*/  LOP3.LUT R4, R4, 0x30, R7, 0x78, !PT ;  /* 0x0000003004047812 */ /* 0x000fe200078e7807 */
[----:B------:R-:W-:Y:S01]  /*1630*/  @!P1 IMAD.MOV R20, RZ, RZ, -R20 ;  /* 0x000000ffff149224 */ /* 0x000fe200078e0a14 */
[----:B------:R-:W-:Y:S01]  /*1640*/  ISETP.NE.AND P0, PT, RZ, c[0x0][0x17c], PT ;  /* 0x00005f00ff007a0c */ /* 0x000fe20003f05270 */
[----:B------:R-:W-:Y:S01]  /*1650*/  @!P4 IMAD.MOV R23, RZ, RZ, -R23 ;  /* 0x000000ffff17c224 */ /* 0x000fe200078e0a17 */
[----:B------:R-:W-:Y:S01]  /*1660*/  LOP3.LUT R7, RZ, c[0x0][0x17c], RZ, 0x33, !PT ;  /* 0x00005f00ff077a12 */ /* 0x000fe200078e33ff */
[----:B------:R-:W-:Y:S01]  /*1670*/  @!P6 IMAD.MOV R21, RZ, RZ, -R21 ;  /* 0x000000ffff15e224 */ /* 0x000fe200078e0a15 */
[----:B------:R-:W-:Y:S01]  /*1680*/  ISETP.GE.AND P1, PT, R3, RZ, PT ;  /* 0x000000ff0300720c */ /* 0x000fe20003f26270 */
[----:B------:R-:W-:Y:S01]  /*1690*/  @!P2 IMAD.MOV R25, RZ, RZ, -R25 ;  /* 0x000000ffff19a224 */ /* 0x000fe200078e0a19 */
[C---:B------:R-:W-:Y:S01]  /*16a0*/  SEL R6, R7.reuse, R6, !P0 ;  /* 0x0000000607067207 */ /* 0x040fe20004000000 */
[----:B------:R-:W-:Y:S01]  /*16b0*/  @!P3 IMAD.MOV R26, RZ, RZ, -R26 ;  /* 0x000000ffff1ab224 */ /* 0x000fe200078e0a1a */
[C---:B------:R-:W-:Y:S01]  /*16c0*/  SEL R10, R7.reuse, R10, !P0 ;  /* 0x0000000a070a7207 */ /* 0x040fe20004000000 */
[----:B------:R-:W-:Y:S01]  /*16d0*/  IMAD R30, R86, c[0x0][0x18c], RZ ;  /* 0x00006300561e7a24 */ /* 0x000fe200078e02ff */
[C---:B------:R-:W-:Y:S01]  /*16e0*/  SEL R12, R7.reuse, R12, !P0 ;  /* 0x0000000c070c7207 */ /* 0x040fe20004000000 */
[----:B------:R-:W-:Y:S01]  /*16f0*/  IMAD.WIDE R62, R62, 0x2, RZ ;  /* 0x000000023e3e7825 */ /* 0x000fe200078e02ff */
[----:B------:R-:W-:-:S02]  /*1700*/  SEL R9, R7, R9, !P0 ;  /* 0x0000000907097207 */ /* 0x000fc40004000000 */
[C---:B------:R-:W-:Y:S01]  /*1710*/  SEL R11, R7.reuse, R11, !P0 ;  /* 0x0000000b070b7207 */ /* 0x040fe20004000000 */
[----:B------:R-:W-:Y:S01]  /*1720*/  IMAD.WIDE R30, R30, 0x2, RZ ;  /* 0x000000021e1e7825 */ /* 0x000fe200078e02ff */
[C---:B------:R-:W-:Y:S02]  /*1730*/  SEL R13, R7.reuse, R13, !P0 ;  /* 0x0000000d070d7207 */ /* 0x040fe40004000000 */
[C---:B------:R-:W-:Y:S01]  /*1740*/  SEL R8, R7.reuse, R8, !P0 ;  /* 0x0000000807087207 */ /* 0x040fe20004000000 */
[----:B------:R-:W-:Y:S01]  /*1750*/  @!P1 IMAD.MOV R84, RZ, RZ, -R84 ;  /* 0x000000ffff549224 */ /* 0x000fe200078e0a54 */
[C---:B------:R-:W-:Y:S01]  /*1760*/  SEL R14, R7.reuse, R14, !P0 ;  /* 0x0000000e070e7207 */ /* 0x040fe20004000000 */
[----:B------:R-:W-:Y:S01]  /*1770*/  IMAD R61, R6, c[0x0][0x190], RZ ;  /* 0x00006400063d7a24 */ /* 0x000fe200078e02ff */
        /* <DEDUP_REMOVED lines=8> */
[----:B------:R-:W-:Y:S01]  /*1800*/  SEL R21, R7, R21, !P0 ;  /* 0x0000001507157207 */ /* 0x000fe20004000000 */
[----:B------:R-:W-:Y:S01]  /*1810*/  IMAD R15, R15, c[0x0][0x190], RZ ;  /* 0x000064000f0f7a24 */ /* 0x000fe200078e02ff */
[C---:B------:R-:W-:Y:S01]  /*1820*/  SEL R23, R7.reuse, R23, !P0 ;  /* 0x0000001707177207 */ /* 0x040fe20004000000 */
[----:B------:R-:W-:Y:S01]  /*1830*/  IMAD R43, R16, c[0x0][0x190], RZ ;  /* 0x00006400102b7a24 */ /* 0x000fe200078e02ff */
[----:B------:R-:W-:Y:S01]  /*1840*/  SEL R25, R7, R25, !P0 ;  /* 0x0000001907197207 */ /* 0x000fe20004000000 */
[----:B------:R-:W-:Y:S01]  /*1850*/  IMAD R21, R21, c[0x0][0x190], RZ ;  /* 0x0000640015157a24 */ /* 0x000fe200078e02ff */
[----:B------:R-:W-:Y:S01]  /*1860*/  SEL R7, R7, R26, !P0 ;  /* 0x0000001a07077207 */ /* 0x000fe20004000000 */
[----:B------:R-:W-:Y:S01]  /*1870*/  IMAD R23, R23, c[0x0][0x190], RZ ;  /* 0x0000640017177a24 */ /* 0x000fe200078e02ff */
[----:B------:R-:W-:Y:S01]  /*1880*/  ISETP.NE.AND P0, PT, RZ, c[0x0][0x178], PT ;  /* 0x00005e00ff007a0c */ /* 0x000fe20003f05270 */
[----:B------:R-:W-:Y:S01]  /*1890*/  IMAD R25, R25, c[0x0][0x190], RZ ;  /* 0x0000640019197a24 */ /* 0x000fe200078e02ff */
[----:B------:R-:W-:Y:S01]  /*18a0*/  LOP3.LUT R28, R17, 0x20, R36, 0xf8, !PT ;  /* 0x00000020111c7812 */ /* 0x000fe200078ef824 */
[----:B------:R-:W-:Y:S01]  /*18b0*/  IMAD.SHL.U32 R17, R36, 0x20, RZ ;  /* 0x0000002024117824 */ /* 0x000fe200078e00ff */
[----:B------:R-:W-:Y:S01]  /*18c0*/  LOP3.LUT R26, R0, 0x58, RZ, 0xfc, !PT ;  /* 0x00000058001a7812 */ /* 0x000fe200078efcff */
[----:B------:R-:W-:Y:S01]  /*18d0*/  IMAD R41, R18, c[0x0][0x190], RZ ;  /* 0x0000640012297a24 */ /* 0x000fe200078e02ff */
[----:B------:R-:W-:Y:S01]  /*18e0*/  LOP3.LUT R28, R5, R28, RZ, 0x3c, !PT ;  /* 0x0000001c051c7212 */ /* 0x000fe200078e3cff */
[----:B------:R-:W-:Y:S01]  /*18f0*/  IMAD R39, R20, c[0x0][0x190], RZ ;  /* 0x0000640014277a24 */ /* 0x000fe200078e02ff */
[----:B------:R-:W-:Y:S01]  /*1900*/  SHF.R.S32.HI R5, RZ, 0x1f, R144 ;  /* 0x0000001fff057819 */ /* 0x000fe20000011490 */
[----:B------:R-:W-:Y:S01]  /*1910*/  IMAD R86, R143, c[0x0][0x188], RZ ;  /* 0x000062008f567a24 */ /* 0x000fe200078e02ff */
[----:B------:R-:W-:Y:S01]  /*1920*/  LOP3.LUT R17, R17, 0x200, RZ, 0xc0, !PT ;  /* 0x0000020011117812 */ /* 0x000fe200078ec0ff */
[----:B------:R-:W-:Y:S01]  /*1930*/  IMAD R85, R142, c[0x0][0x188], RZ ;  /* 0x000062008e557a24 */ /* 0x000fe200078e02ff */
[----:B------:R-:W-:Y:S01]  /*1940*/  LEA.HI R144, R5, R144, RZ, 0x7 ;  /* 0x0000009005907211 */ /* 0x000fe200078f38ff */
[----:B------:R-:W-:Y:S01]  /*1950*/  IMAD R9, R9, c[0x0][0x190], RZ ;  /* 0x0000640009097a24 */ /* 0x000fe200078e02ff */
[----:B------:R-:W-:Y:S01]  /*1960*/  @!P0 LOP3.LUT R84, RZ, c[0x0][0x178], RZ, 0x33, !PT ;  /* 0x00005e00ff548a12 */ /* 0x000fe200078e33ff */
[----:B------:R-:W-:Y:S01]  /*1970*/  IMAD.IADD R5, R17, 0x1, R28 ;  /* 0x0000000111057824 */ /* 0x000fe200078e021c */
[C---:B------:R-:W-:Y:S01]  /*1980*/  LOP3.LUT R27, R0.reuse, 0x5a, RZ, 0xfc, !PT ;  /* 0x0000005a001b7812 */ /* 0x040fe200078efcff */
[----:B------:R-:W-:Y:S01]  /*1990*/  IMAD R11, R11, c[0x0][0x190], RZ ;  /* 0x000064000b0b7a24 */ /* 0x000fe200078e02ff */
[C---:B------:R-:W-:Y:S01]  /*19a0*/  LOP3.LUT R28, R0.reuse, 0x5c, RZ, 0xfc, !PT ;  /* 0x0000005c001c7812 */ /* 0x040fe200078efcff */
[----:B------:R-:W-:Y:S01]  /*19b0*/  IMAD R13, R13, c[0x0][0x190], RZ ;  /* 0x000064000d0d7a24 */ /* 0x000fe200078e02ff */
[C---:B------:R-:W-:Y:S01]  /*19c0*/  LOP3.LUT R24, R0.reuse, 0x54, RZ, 0xfc, !PT ;  /* 0x0000005400187812 */ /* 0x040fe200078efcff */
[----:B------:R-:W-:Y:S01]  /*19d0*/  IMAD.WIDE R66, R23, 0x2, R62 ;  /* 0x0000000217427825 */ /* 0x000fe200078e023e */
[----:B------:R-:W-:-:S02]  /*19e0*/  LOP3.LUT R20, R0, 0x4c, RZ, 0xfc, !PT ;  /* 0x0000004c00147812 */ /* 0x000fc400078efcff */
[C---:B------:R-:W-:Y:S01]  /*19f0*/  LOP3.LUT R22, R0.reuse, 0x50, RZ, 0xfc, !PT ;  /* 0x0000005000167812 */ /* 0x040fe200078efcff */
[----:B------:R-:W-:Y:S01]  /*1a00*/  IMAD.WIDE R64, R25, 0x2, R62 ;  /* 0x0000000219407825 */ /* 0x000fe200078e023e */
[C---:B------:R-:W-:Y:S02]  /*1a10*/  LOP3.LUT R17, R0.reuse, 0x46, RZ, 0xfc, !PT ;  /* 0x0000004600117812 */ /* 0x040fe400078efcff */
[C---:B------:R-:W-:Y:S01]  /*1a20*/  LOP3.LUT R18, R0.reuse, 0x48, RZ, 0xfc, !PT ;  /* 0x0000004800127812 */ /* 0x040fe200078efcff */
[--C-:B------:R-:W-:Y:S01]  /*1a30*/  IMAD.WIDE R34, R23, 0x2, R30.reuse ;  /* 0x0000000217227825 */ /* 0x100fe200078e021e */
[C---:B------:R-:W-:Y:S02]  /*1a40*/  LOP3.LUT R23, R0.reuse, 0x52, RZ, 0xfc, !PT ;  /* 0x0000005200177812 */ /* 0x040fe400078efcff */
[C---:B------:R-:W-:Y:S01]  /*1a50*/  LOP3.LUT R14, R0.reuse, 0x40, RZ, 0xfc, !PT ;  /* 0x00000040000e7812 */ /* 0x040fe200078efcff */
[----:B------:R-:W-:Y:S01]  /*1a60*/  IMAD.WIDE R32, R25, 0x2, R30 ;  /* 0x0000000219207825 */ /* 0x000fe200078e021e */
[----:B------:R-:W-:-:S02]  /*1a70*/  LOP3.LUT R25, R0, 0x56, RZ, 0xfc, !PT ;  /* 0x0000005600197812 */ /* 0x000fc400078efcff */
[C---:B------:R-:W-:Y:S01]  /*1a80*/  LOP3.LUT R16, R0.reuse, 0x44, RZ, 0xfc, !PT ;  /* 0x0000004400107812 */ /* 0x040fe200078efcff */
[----:B------:R-:W-:Y:S01]  /*1a90*/  IMAD R87, R141, c[0x0][0x188], RZ ;  /* 0x000062008d577a24 */ /* 0x000fe200078e02ff */
[----:B------:R-:W-:Y:S01]  /*1aa0*/  LOP3.LUT R12, R0, 0x3c, RZ, 0xfc, !PT ;  /* 0x0000003c000c7812 */ /* 0x000fe200078efcff */
[----:B------:R-:W-:Y:S01]  /*1ab0*/  IMAD R86, R140, c[0x0][0x188], RZ ;  /* 0x000062008c567a24 */ /* 0x000fe200078e02ff */
[C---:B------:R-:W-:Y:S01]  /*1ac0*/  LOP3.LUT R6, R0.reuse, 0x30, RZ, 0xfc, !PT ;  /* 0x0000003000067812 */ /* 0x040fe200078efcff */
[----:B------:R-:W-:Y:S01]  /*1ad0*/  IMAD R85, R139, c[0x0][0x188], RZ ;  /* 0x000062008b557a24 */ /* 0x000fe200078e02ff */
[C---:B------:R-:W-:Y:S01]  /*1ae0*/  LOP3.LUT R8, R0.reuse, 0x34, RZ, 0xfc, !PT ;  /* 0x0000003400087812 */ /* 0x040fe200078efcff */
[----:B------:R-:W-:Y:S01]  /*1af0*/  IMAD R7, R7, c[0x0][0x190], RZ ;  /* 0x0000640007077a24 */ /* 0x000fe200078e02ff */
[----:B------:R-:W-:Y:S01]  /*1b00*/  LOP3.LUT R10, R0, 0x38, RZ, 0xfc, !PT ;  /* 0x00000038000a7812 */ /* 0x000fe200078efcff */
[----:B------:R-:W-:Y:S01]  /*1b10*/  IMAD.WIDE R68, R21, 0x2, R62 ;  /* 0x0000000215447825 */ /* 0x000fe200078e023e */
[----:B------:R-:W-:-:S02]  /*1b20*/  SHF.R.S32.HI R144, RZ, 0x7, R144 ;  /* 0x00000007ff907819 */ /* 0x000fc40000011490 */
[----:B------:R-:W-:Y:S01]  /*1b30*/  LOP3.LUT R222, R4, 0x40, RZ, 0x3c, !PT ;  /* 0x0000004004de7812 */ /* 0x000fe200078e3cff */
[----:B------:R-:W-:Y:S01]  /*1b40*/  IMAD.WIDE R36, R21, 0x2, R30 ;  /* 0x0000000215247825 */ /* 0x000fe200078e021e */
[----:B------:R-:W-:-:S03]  /*1b50*/  LOP3.LUT R21, R0, 0x4e, RZ, 0xfc, !PT ;  /* 0x0000004e00157812 */ /* 0x000fc600078efcff */
[----:B------:R-:W-:Y:S02]  /*1b60*/  IMAD R87, R138, c[0x0][0x188], RZ ;  /* 0x000062008a577a24 */ /* 0x000fe400078e02ff */
[----:B------:R-:W-:Y:S02]  /*1b70*/  IMAD R86, R137, c[0x0][0x188], RZ ;  /* 0x0000620089567a24 */ /* 0x000fe400078e02ff */
[----:B------:R-:W-:Y:S02]  /*1b80*/  IMAD R85, R136, c[0x0][0x188], RZ ;  /* 0x0000620088557a24 */ /* 0x000fe400078e02ff */
[----:B------:R-:W-:Y:S02]  /*1b90*/  IMAD R87, R135, c[0x0][0x188], RZ ;  /* 0x0000620087577a24 */ /* 0x000fe400078e02ff */
[----:B------:R-:W-:Y:S02]  /*1ba0*/  IMAD R86, R134, c[0x0][0x188], RZ ;  /* 0x0000620086567a24 */ /* 0x000fe400078e02ff */
[----:B------:R-:W-:-:S02]  /*1bb0*/  IMAD R85, R133, c[0x0][0x188], RZ ;  /* 0x0000620085557a24 */ /* 0x000fc400078e02ff */
[----:B------:R-:W-:Y:S02]  /*1bc0*/  IMAD R84, R84, c[0x0][0x184], RZ ;  /* 0x0000610054547a24 */ /* 0x000fe400078e02ff */
[----:B------:R-:W-:-:S03]  /*1bd0*/  IMAD.WIDE R124, R61, 0x2, R62 ;  /* 0x000000023d7c7825 */ /* 0x000fc600078e023e */
[----:B------:R-:W-:Y:S01]  /*1be0*/  LEA R126, P0, R84, c[0x0][0x160], 0x1 ;  /* 0x00005800547e7a11 */ /* 0x000fe200078008ff */
[----:B------:R-:W-:-:S03]  /*1bf0*/  IMAD.WIDE R122, R59, 0x2, R62 ;  /* 0x000000023b7a7825 */ /* 0x000fc600078e023e */
[----:B------:R-:W-:Y:S01]  /*1c00*/  LEA.HI.X.SX32 R127, R84, c[0x0][0x164], 0x1, P0 ;  /* 0x00005900547f7a11 */ /* 0x000fe200000f0eff */
[----:B------:R-:W-:-:S04]  /*1c10*/  IMAD.WIDE R120, R57, 0x2, R62 ;  /* 0x0000000239787825 */ /* 0x000fc800078e023e */
[----:B------:R-:W-:-:S04]  /*1c20*/  IMAD.WIDE R80, R49, 0x2, R62 ;  /* 0x0000000231507825 */ /* 0x000fc800078e023e */
[----:B------:R-:W-:-:S04]  /*1c30*/  IMAD.WIDE R78, R47, 0x2, R62 ;  /* 0x000000022f4e7825 */ /* 0x000fc800078e023e */
[----:B------:R-:W-:-:S04]  /*1c40*/  IMAD.WIDE R76, R15, 0x2, R62 ;  /* 0x000000020f4c7825 */ /* 0x000fc800078e023e */
[----:B------:R-:W-:-:S04]  /*1c50*/  IMAD.WIDE R74, R43, 0x2, R62 ;  /* 0x000000022b4a7825 */ /* 0x000fc800078e023e */
[----:B------:R-:W-:-:S04]  /*1c60*/  IMAD.WIDE R72, R41, 0x2, R62 ;  /* 0x0000000229487825 */ /* 0x000fc800078e023e */
[----:B------:R-:W-:-:S04]  /*1c70*/  IMAD.WIDE R70, R39, 0x2, R62 ;  /* 0x0000000227467825 */ /* 0x000fc800078e023e */
[----:B------:R-:W-:Y:S01]  /*1c80*/  IMAD.WIDE R44, R15, 0x2, R30 ;  /* 0x000000020f2c7825 */ /* 0x000fe200078e021e */
[----:B------:R-:W-:-:S03]  /*1c90*/  LOP3.LUT R15, R0, 0x42, RZ, 0xfc, !PT ;  /* 0x00000042000f7812 */ /* 0x000fc600078efcff */
[----:B------:R-:W-:Y:S02]  /*1ca0*/  IMAD R87, R132, c[0x0][0x188], RZ ;  /* 0x0000620084577a24 */ /* 0x000fe400078e02ff */
[----:B------:R-:W-:Y:S02]  /*1cb0*/  IMAD R86, R131, c[0x0][0x188], RZ ;  /* 0x0000620083567a24 */ /* 0x000fe400078e02ff */
[----:B------:R-:W-:Y:S02]  /*1cc0*/  IMAD R85, R130, c[0x0][0x188], RZ ;  /* 0x0000620082557a24 */ /* 0x000fe400078e02ff */
        /* <DEDUP_REMOVED lines=8> */
[----:B------:R-:W-:Y:S01]  /*1d50*/  IMAD.WIDE R52, R11, 0x2, R30 ;  /* 0x000000020b347825 */ /* 0x000fe200078e021e */
[----:B------:R-:W-:-:S03]  /*1d60*/  LOP3.LUT R11, R0, 0x3a, RZ, 0xfc, !PT ;  /* 0x0000003a000b7812 */ /* 0x000fc600078efcff */
[----:B------:R-:W-:Y:S01]  /*1d70*/  IMAD.WIDE R50, R13, 0x2, R30 ;  /* 0x000000020d327825 */ /* 0x000fe200078e021e */
[----:B------:R-:W-:-:S03]  /*1d80*/  LOP3.LUT R13, R0, 0x3e, RZ, 0xfc, !PT ;  /* 0x0000003e000d7812 */ /* 0x000fc600078efcff */
[----:B------:R-:W-:-:S04]  /*1d90*/  IMAD.WIDE R48, R49, 0x2, R30 ;  /* 0x0000000231307825 */ /* 0x000fc800078e021e */
[----:B------:R-:W-:-:S04]  /*1da0*/  IMAD.WIDE R46, R47, 0x2, R30 ;  /* 0x000000022f2e7825 */ /* 0x000fc800078e021e */
[----:B------:R-:W-:-:S04]  /*1db0*/  IMAD.WIDE R42, R43, 0x2, R30 ;  /* 0x000000022b2a7825 */ /* 0x000fc800078e021e */
[----:B------:R-:W-:-:S04]  /*1dc0*/  IMAD.WIDE R40, R41, 0x2, R30 ;  /* 0x0000000229287825 */ /* 0x000fc800078e021e */
[----:B------:R-:W-:-:S04]  /*1dd0*/  IMAD.WIDE R38, R39, 0x2, R30 ;  /* 0x0000000227267825 */ /* 0x000fc800078e021e */
[----:B------:R-:W-:Y:S02]  /*1de0*/  IMAD R87, R129, c[0x0][0x188], RZ ;  /* 0x0000620081577a24 */ /* 0x000fe400078e02ff */
[----:B------:R-:W-:Y:S02]  /*1df0*/  IMAD R86, R128, c[0x0][0x188], RZ ;  /* 0x0000620080567a24 */ /* 0x000fe400078e02ff */
[----:B------:R-:W-:Y:S02]  /*1e00*/  IMAD R85, R29, c[0x0][0x188], RZ ;  /* 0x000062001d557a24 */ /* 0x000fe400078e02ff */
[----:B------:R-:W-:-:S04]  /*1e10*/  IMAD.WIDE R62, R7, 0x2, R62 ;  /* 0x00000002073e7825 */ /* 0x000fc800078e023e */
        /* <DEDUP_REMOVED lines=48> */
.L_x_2:
[----:B------:R-:W-:Y:S01]  /*2120*/  ISETP.GE.AND P2, PT, R220, UR7, PT ;  /* 0x00000007dc007c0c */ /* 0x000fe2000bf46270 */
[----:B------:R-:W-:Y:S01]  /*2130*/  IMAD.WIDE R88, R229, 0x2, R126 ;  /* 0x00000002e5587825 */ /* 0x000fe200078e027e */
[----:B------:R-:W-:Y:S02]  /*2140*/  ISETP.GE.AND P1, PT, R221, UR7, PT ;  /* 0x00000007dd007c0c */ /* 0x000fe4000bf26270 */
[----:B------:R-:W-:Y:S01]  /*2150*/  PRMT R106, RZ, 0x7610, R106 ;  /* 0x00007610ff6a7816 */ /* 0x000fe2000000006a */
[C---:B------:R-:W-:Y:S01]  /*2160*/  IMAD R84, R0.reuse, c[0x0][0x188], RZ ;  /* 0x0000620000547a24 */ /* 0x040fe200078e02ff */
[----:B------:R-:W-:Y:S01]  /*2170*/  ISETP.GE.AND P0, PT, R0, UR7, PT ;  /* 0x0000000700007c0c */ /* 0x000fe2000bf06270 */
[----:B------:R-:W-:Y:S01]  /*2180*/  IMAD.WIDE R86, R228, 0x2, R126 ;  /* 0x00000002e4567825 */ /* 0x000fe200078e027e */
[----:B------:R-:W-:-:S02]  /*2190*/  ISETP.GE.AND P3, PT, R219, UR7, PT ;  /* 0x00000007db007c0c */ /* 0x000fc4000bf66270 */
[----:B------:R-:W-:Y:S01]  /*21a0*/  ISETP.GE.AND P4, PT, R218, UR7, PT ;  /* 0x00000007da007c0c */ /* 0x000fe2000bf86270 */
[----:B------:R-:W-:Y:S01]  /*21b0*/  IMAD.WIDE R84, R84, 0x2, R126 ;  /* 0x0000000254547825 */ /* 0x000fe200078e027e */
[----:B------:R-:W-:Y:S01]  /*21c0*/  PRMT R104, RZ, 0x7610, R104 ;  /* 0x00007610ff687816 */ /* 0x000fe20000000068 */
[----:B------:R0:W2:Y:S01]  /*21d0*/  @!P2 LDG.E.U16 R106, [R88.64] ;  /* 0x00000008586aa981 */ /* 0x0000a2000c1e1500 */
[----:B------:R-:W-:Y:S01]  /*21e0*/  ISETP.GE.AND P2, PT, R214, UR7, PT ;  /* 0x00000007d6007c0c */ /* 0x000fe2000bf46270 */
[----:B------:R-:W-:Y:S01]  /*21f0*/  IMAD.WIDE R90, R230, 0x2, R126 ;  /* 0x00000002e65a7825 */ /* 0x000fe200078e027e */
[----:B------:R-:W-:Y:S02]  /*2200*/  PRMT R179, RZ, 0x7610, R179 ;  /* 0x00007610ffb37816 */ /* 0x000fe400000000b3 */
[----:B------:R-:W-:Y:S01]  /*2210*/  PRMT R156, RZ, 0x7610, R156 ;  /* 0x00007610ff9c7816 */ /* 0x000fe2000000009c */
[----:B------:R-:W-:Y:S01]  /*2220*/  IMAD.WIDE R92, R231, 0x2, R126 ;  /* 0x00000002e75c7825 */ /* 0x000fe200078e027e */
[----:B------:R-:W-:Y:S01]  /*2230*/  PRMT R178, RZ, 0x7610, R178 ;  /* 0x00007610ffb27816 */ /* 0x000fe200000000b2 */
[----:B------:R1:W3:Y:S01]  /*2240*/  @!P1 LDG.E.U16 R104, [R86.64] ;  /* 0x0000000856689981 */ /* 0x0002e2000c1e1500 */
[----:B------:R-:W-:Y:S01]  /*2250*/  ISETP.GE.AND P1, PT, R216, UR7, PT ;  /* 0x00000007d8007c0c */ /* 0x000fe2000bf26270 */
[----:B------:R-:W-:Y:S01]  /*2260*/  IMAD.WIDE R94, R234, 0x2, R126 ;  /* 0x00000002ea5e7825 */ /* 0x000fe200078e027e */
[----:B------:R-:W-:Y:S01]  /*2270*/  PRMT R155, RZ, 0x7610, R155 ;  /* 0x00007610ff9b7816 */ /* 0x000fe2000000009b */
[----:B------:R4:W5:Y:S01]  /*2280*/  @!P0 LDG.E.U16 R179, [R84.64] ;  /* 0x0000000854b38981 */ /* 0x000962000c1e1500 */
[----:B------:R-:W-:-:S03]  /*2290*/  ISETP.GE.AND P0, PT, R217, UR7, PT ;  /* 0x00000007d9007c0c */ /* 0x000fc6000bf06270 */
[----:B------:R0:W2:Y:S01]  /*22a0*/  @!P3 LDG.E.U16 R156, [R90.64] ;  /* 0x000000085a9cb981 */ /* 0x0000a2000c1e1500 */
[----:B------:R-:W-:-:S03]  /*22b0*/  ISETP.GE.AND P3, PT, R213, UR7, PT ;  /* 0x00000007d5007c0c */ /* 0x000fc6000bf66270 */
[----:B------:R1:W2:Y:S01]  /*22c0*/  @!P4 LDG.E.U16 R178, [R92.64] ;  /* 0x000000085cb2c981 */ /* 0x0002a2000c1e1500 */
[----:B------:R-:W-:-:S03]  /*22d0*/  ISETP.GE.AND P4, PT, R212, UR7, PT ;  /* 0x00000007d4007c0c */ /* 0x000fc6000bf86270 */
[----:B------:R1:W2:Y:S01]  /*22e0*/  @!P2 LDG.E.U16 R155, [R94.64] ;  /* 0x000000085e9ba981 */ /* 0x0002a2000c1e1500 */
[----:B------:R-:W-:Y:S02]  /*22f0*/  ISETP.GE.AND P2, PT, R209, UR7, PT ;  /* 0x00000007d1007c0c */ /* 0x000fe4000bf46270 */
[----:B0-----:R-:W-:Y:S01]  /*2300*/  PRMT R91, RZ, 0x7610, R91 ;  /* 0x00007610ff5b7816 */ /* 0x001fe2000000005b */
[----:B----4-:R-:W-:Y:S01]  /*2310*/  IMAD.WIDE R84, R232, 0x2, R126 ;  /* 0x00000002e8547825 */ /* 0x010fe200078e027e */
[----:B-1----:R-:W-:Y:S02]  /*2320*/  PRMT R86, RZ, 0x7610, R86 ;  /* 0x00007610ff567816 */ /* 0x002fe40000000056 */
[----:B------:R-:W-:Y:S01]  /*2330*/  PRMT R177, RZ, 0x7610, R177 ;  /* 0x00007610ffb17816 */ /* 0x000fe200000000b1 */
[----:B------:R-:W-:Y:S01]  /*2340*/  IMAD.WIDE R92, R233, 0x2, R126 ;  /* 0x00000002e95c7825 */ /* 0x000fe200078e027e */
[----:B------:R-:W-:Y:S02]  /*2350*/  PRMT R88, RZ, 0x7610, R88 ;  /* 0x00007610ff587816 */ /* 0x000fe40000000058 */
[----:B------:R0:W4:Y:S01]  /*2360*/  @!P0 LDG.E.U16 R86, [R84.64] ;  /* 0x0000000854568981 */ /* 0x000122000c1e1500 */
[----:B------:R-:W-:Y:S01]  /*2370*/  IMAD.WIDE R96, R235, 0x2, R126 ;  /* 0x00000002eb607825 */ /* 0x000fe200078e027e */
[----:B------:R-:W-:-:S02]  /*2380*/  PRMT R169, RZ, 0x7610, R169 ;  /* 0x00007610ffa97816 */ /* 0x000fc400000000a9 */
[----:B------:R1:W2:Y:S01]  /*2390*/  @!P1 LDG.E.U16 R91, [R92.64] ;  /* 0x000000085c5b9981 */ /* 0x0002a2000c1e1500 */
[--C-:B------:R-:W-:Y:S01]  /*23a0*/  IMAD.WIDE R98, R236, 0x2, R126.reuse ;  /* 0x00000002ec627825 */ /* 0x100fe200078e027e */
[----:B------:R-:W-:Y:S02]  /*23b0*/  ISETP.GE.AND P1, PT, R210, UR7, PT ;  /* 0x00000007d2007c0c */ /* 0x000fe4000bf26270 */
[----:B------:R0:W2:Y:S01]  /*23c0*/  @!P3 LDG.E.U16 R177, [R96.64] ;  /* 0x0000000860b1b981 */ /* 0x0000a2000c1e1500 */
[----:B------:R-:W-:Y:S01]  /*23d0*/  ISETP.GE.AND P0, PT, R211, UR7, PT ;  /* 0x00000007d3007c0c */ /* 0x000fe2000bf06270 */
[--C-:B------:R-:W-:Y:S01]  /*23e0*/  IMAD.WIDE R94, R239, 0x2, R126.reuse ;  /* 0x00000002ef5e7825 */ /* 0x100fe200078e027e */
[----:B------:R-:W-:Y:S01]  /*23f0*/  ISETP.GE.AND P3, PT, R208, UR7, PT ;  /* 0x00000007d0007c0c */ /* 0x000fe2000bf66270 */
[----:B------:R0:W2:Y:S01]  /*2400*/  @!P4 LDG.E.U16 R88, [R98.64] ;  /* 0x000000086258c981 */ /* 0x0000a2000c1e1500 */
[----:B------:R-:W-:Y:S01]  /*2410*/  ISETP.GE.AND P4, PT, R207, UR7, PT ;  /* 0x00000007cf007c0c */ /* 0x000fe2000bf86270 */
[----:B-1----:R-:W-:Y:S01]  /*2420*/  IMAD.WIDE R92, R238, 0x2, R126 ;  /* 0x00000002ee5c7825 */ /* 0x002fe200078e027e */
[----:B------:R-:W-:Y:S01]  /*2430*/  PRMT R154, RZ, 0x7610, R154 ;  /* 0x00007610ff9a7816 */ /* 0x000fe2000000009a */
[----:B------:R1:W2:Y:S01]  /*2440*/  @!P2 LDG.E.U16 R169, [R94.64] ;  /* 0x000000085ea9a981 */ /* 0x0002a2000c1e1500 */
[----:B------:R-:W-:Y:S01]  /*2450*/  ISETP.GE.AND P2, PT, R204, UR7, PT ;  /* 0x00000007cc007c0c */ /* 0x000fe2000bf46270 */
[----:B0-----:R-:W-:Y:S01]  /*2460*/  IMAD.WIDE R84, R237, 0x2, R126 ;  /* 0x00000002ed547825 */ /* 0x001fe200078e027e */
[----:B------:R-:W-:-:S02]  /*2470*/  PRMT R87, RZ, 0x7610, R87 ;  /* 0x00007610ff577816 */ /* 0x000fc40000000057 */
[----:B------:R-:W-:Y:S01]  /*2480*/  PRMT R90, RZ, 0x7610, R90 ;  /* 0x00007610ff5a7816 */ /* 0x000fe2000000005a */
[----:B------:R-:W-:Y:S01]  /*2490*/  IMAD.WIDE R96, R240, 0x2, R126 ;  /* 0x00000002f0607825 */ /* 0x000fe200078e027e */
[----:B------:R-:W-:Y:S01]  /*24a0*/  PRMT R107, RZ, 0x7610, R107 ;  /* 0x00007610ff6b7816 */ /* 0x000fe2000000006b */
[----:B------:R0:W2:Y:S01]  /*24b0*/  @!P1 LDG.E.U16 R154, [R92.64] ;  /* 0x000000085c9a9981 */ /* 0x0000a2000c1e1500 */
[----:B------:R-:W-:Y:S01]  /*24c0*/  ISETP.GE.AND P1, PT, R205, UR7, PT ;  /* 0x00000007cd007c0c */ /* 0x000fe2000bf26270 */
[----:B------:R-:W-:Y:S02]  /*24d0*/  IMAD.WIDE R98, R241, 0x2, R126 ;  /* 0x00000002f1627825 */ /* 0x000fe400078e027e */
[----:B------:R1:W2:Y:S01]  /*24e0*/  @!P0 LDG.E.U16 R87, [R84.64] ;  /* 0x0000000854578981 */ /* 0x0002a2000c1e1500 */
[----:B------:R-:W-:-:S03]  /*24f0*/  ISETP.GE.AND P0, PT, R206, UR7, PT ;  /* 0x00000007ce007c0c */ /* 0x000fc6000bf06270 */
[----:B------:R1:W2:Y:S01]  /*2500*/  @!P3 LDG.E.U16 R90, [R96.64] ;  /* 0x00000008605ab981 */ /* 0x0002a2000c1e1500 */
[----:B0-----:R-:W-:Y:S02]  /*2510*/  PRMT R92, RZ, 0x7610, R92 ;  /* 0x00007610ff5c7816 */ /* 0x001fe4000000005c */
[----:B------:R-:W-:Y:S01]  /*2520*/  ISETP.GE.AND P3, PT, R203, UR7, PT ;  /* 0x00000007cb007c0c */ /* 0x000fe2000bf66270 */
[----:B------:R0:W2:Y:S01]  /*2530*/  @!P4 LDG.E.U16 R107, [R98.64] ;  /* 0x00000008626bc981 */ /* 0x0000a2000c1e1500 */
[----:B------:R-:W-:Y:S01]  /*2540*/  ISETP.GE.AND P4, PT, R201, UR7, PT ;  /* 0x00000007c9007c0c */ /* 0x000fe2000bf86270 */
[----:B-1----:R-:W-:Y:S01]  /*2550*/  IMAD.WIDE R96, R244, 0x2, R126 ;  /* 0x00000002f4607825 */ /* 0x002fe200078e027e */
[----:B------:R-:W-:Y:S02]  /*2560*/  PRMT R168, RZ, 0x7610, R168 ;  /* 0x00007610ffa87816 */ /* 0x000fe400000000a8 */
[----:B------:R-:W-:Y:S02]  /*2570*/  PRMT R153, RZ, 0x7610, R153 ;  /* 0x00007610ff997816 */ /* 0x000fe40000000099 */
[----:B------:R1:W2:Y:S01]  /*2580*/  @!P2 LDG.E.U16 R92, [R96.64] ;  /* 0x00000008605ca981 */ /* 0x0002a2000c1e1500 */
[----:B------:R-:W-:Y:S01]  /*2590*/  ISETP.GE.AND P2, PT, R199, UR7, PT ;  /* 0x00000007c7007c0c */ /* 0x000fe2000bf46270 */
[----:B------:R-:W-:Y:S01]  /*25a0*/  IMAD.WIDE R94, R243, 0x2, R126 ;  /* 0x00000002f35e7825 */ /* 0x000fe200078e027e */
[----:B------:R-:W-:-:S03]  /*25b0*/  PRMT R93, RZ, 0x7610, R93 ;  /* 0x00007610ff5d7816 */ /* 0x000fc6000000005d */
[----:B------:R-:W-:Y:S01]  /*25c0*/  IMAD.WIDE R84, R242, 0x2, R126 ;  /* 0x00000002f2547825 */ /* 0x000fe200078e027e */
[----:B------:R-:W-:Y:S01]  /*25d0*/  PRMT R152, RZ, 0x7610, R152 ;  /* 0x00007610ff987816 */ /* 0x000fe20000000098 */
[----:B------:R1:W2:Y:S02]  /*25e0*/  @!P1 LDG.E.U16 R168, [R94.64] ;  /* 0x000000085ea89981 */ /* 0x0002a4000c1e1500 */
[----:B0-----:R-:W-:Y:S01]  /*25f0*/  IMAD.WIDE R98, R245, 0x2, R126 ;  /* 0x00000002f5627825 */ /* 0x001fe200078e027e */
[----:B------:R-:W-:Y:S01]  /*2600*/  ISETP.GE.AND P1, PT, R6, UR7, PT ;  /* 0x0000000706007c0c */ /* 0x000fe2000bf26270 */
[----:B------:R0:W2:Y:S01]  /*2610*/  @!P0 LDG.E.U16 R153, [R84.64] ;  /* 0x0000000854998981 */ /* 0x0000a2000c1e1500 */
[----:B------:R-:W-:Y:S01]  /*2620*/  PRMT R159, RZ, 0x7610, R159 ;  /* 0x00007610ff9f7816 */ /* 0x000fe2000000009f */
[----:B------:R-:W-:Y:S02]  /*2630*/  IMAD.WIDE R112, R246, 0x2, R126 ;  /* 0x00000002f6707825 */ /* 0x000fe400078e027e */
[----:B------:R1:W2:Y:S01]  /*2640*/  @!P3 LDG.E.U16 R93, [R98.64] ;  /* 0x00000008625db981 */ /* 0x0002a2000c1e1500 */
[----:B------:R-:W-:-:S03]  /*2650*/  ISETP.GE.AND P3, PT, R193, UR7, PT ;  /* 0x00000007c1007c0c */ /* 0x000fc6000bf66270 */
[----:B------:R1:W2:Y:S01]  /*2660*/  @!P4 LDG.E.U16 R152, [R112.64] ;  /* 0x000000087098c981 */ /* 0x0002a2000c1e1500 */
[----:B0-----:R-:W-:Y:S01]  /*2670*/  IMAD.WIDE R84, R247, 0x2, R126 ;  /* 0x00000002f7547825 */ /* 0x001fe200078e027e */
[----:B------:R-:W-:Y:S02]  /*2680*/  ISETP.GE.AND P4, PT, R191, UR7, PT ;  /* 0x00000007bf007c0c */ /* 0x000fe4000bf86270 */
[----:B------:R-:W-:Y:S02]  /*2690*/  PRMT R158, RZ, 0x7610, R158 ;  /* 0x00007610ff9e7816 */ /* 0x000fe4000000009e */
[----:B------:R0:W2:Y:S01]  /*26a0*/  @!P2 LDG.E.U16 R159, [R84.64] ;  /* 0x00000008549fa981 */ /* 0x0000a2000c1e1500 */
[----:B------:R-:W-:Y:S01]  /*26b0*/  ISETP.GE.AND P2, PT, R8, UR7, PT ;  /* 0x0000000708007c0c */ /* 0x000fe2000bf46270 */
[----:B-1----:R-:W-:Y:S01]  /*26c0*/  IMAD.WIDE R98, R248, 0x2, R126 ;  /* 0x00000002f8627825 */ /* 0x002fe200078e027e */
[----:B------:R-:W-:Y:S02]  /*26d0*/  PRMT R94, RZ, 0x7610, R94 ;  /* 0x00007610ff5e7816 */ /* 0x000fe4000000005e */
[----:B------:R-:W-:Y:S01]  /*26e0*/  ISETP.GE.AND P0, PT, R7, UR7, PT ;  /* 0x0000000707007c0c */ /* 0x000fe2000bf06270 */
[----:B------:R-:W-:Y:S01]  /*26f0*/  IMAD R162, R8, c[0x0][0x188], RZ ;  /* 0x0000620008a27a24 */ /* 0x000fe200078e02ff */
[----:B------:R-:W-:Y:S01]  /*2700*/  PRMT R97, RZ, 0x7610, R97 ;  /* 0x00007610ff617816 */ /* 0x000fe20000000061 */
[----:B------:R-:W-:Y:S01]  /*2710*/  IMAD.WIDE R112, R249, 0x2, R126 ;  /* 0x00000002f9707825 */ /* 0x000fe200078e027e */
[----:B------:R-:W-:Y:S01]  /*2720*/  PRMT R89, RZ, 0x7610, R89 ;  /* 0x00007610ff597816 */ /* 0x000fe20000000059 */
[----:B------:R1:W2:Y:S02]  /*2730*/  @!P3 LDG.E.U16 R94, [R98.64] ;  /* 0x00000008625eb981 */ /* 0x0002a4000c1e1500 */
[----:B0-----:R-:W-:Y:S01]  /*2740*/  IMAD.WIDE R84, R251, 0x2, R126 ;  /* 0x00000002fb547825 */ /* 0x001fe200078e027e */
[----:B------:R-:W-:Y:S01]  /*2750*/  ISETP.GE.AND P5, PT, R187, UR7, PT ;  /* 0x00000007bb007c0c */ /* 0x000fe2000bfa6270 */
[----:B------:R0:W2:Y:S02]  /*2760*/  @!P4 LDG.E.U16 R97, [R112.64] ;  /* 0x000000087061c981 */ /* 0x0000a4000c1e1500 */
[----:B------:R-:W-:-:S02]  /*2770*/  IMAD R160, R10, c[0x0][0x188], RZ ;  /* 0x000062000aa07a24 */ /* 0x000fc400078e02ff */
[----:B------:R0:W2:Y:S01]  /*2780*/  @!P1 LDG.E.U16 R158, [R84.64] ;  /* 0x00000008549e9981 */ /* 0x0000a2000c1e1500 */
[----:B------:R-:W-:Y:S01]  /*2790*/  ISETP.GE.AND P1, PT, R10, UR7, PT ;  /* 0x000000070a007c0c */ /* 0x000fe2000bf26270 */
[----:B-1----:R-:W-:Y:S01]  /*27a0*/  IMAD.WIDE R98, R252, 0x2, R126 ;  /* 0x00000002fc627825 */ /* 0x002fe200078e027e */
[----:B------:R-:W-:Y:S02]  /*27b0*/  PRMT R96, RZ, 0x7610, R96 ;  /* 0x00007610ff607816 */ /* 0x000fe40000000060 */
[----:B------:R-:W-:Y:S01]  /*27c0*/  ISETP.GE.AND P3, PT, R9, UR7, PT ;  /* 0x0000000709007c0c */ /* 0x000fe2000bf66270 */
[----:B0-----:R-:W-:Y:S01]  /*27d0*/  IMAD.WIDE R112, R160, 0x2, R126 ;  /* 0x00000002a0707825 */ /* 0x001fe200078e027e */
[----:B------:R-:W-:Y:S02]  /*27e0*/  PRMT R157, RZ, 0x7610, R157 ;  /* 0x00007610ff9d7816 */ /* 0x000fe4000000009d */
[----:B------:R-:W-:Y:S01]  /*27f0*/  PRMT R151, RZ, 0x7610, R151 ;  /* 0x00007610ff977816 */ /* 0x000fe20000000097 */
[--C-:B------:R-:W-:Y:S01]  /*2800*/  IMAD.WIDE R84, R162, 0x2, R126.reuse ;  /* 0x00000002a2547825 */ /* 0x100fe200078e027e */
[----:B------:R0:W2:Y:S03]  /*2810*/  @!P0 LDG.E.U16 R96, [R98.64] ;  /* 0x0000000862608981 */ /* 0x0000a6000c1e1500 */
[----:B------:R-:W-:Y:S01]  /*2820*/  IMAD R160, R11, c[0x0][0x188], RZ ;  /* 0x000062000ba07a24 */ /* 0x000fe200078e02ff */
[----:B------:R1:W2:Y:S01]  /*2830*/  @!P2 LDG.E.U16 R89, [R84.64] ;  /* 0x000000085459a981 */ /* 0x0002a2000c1e1500 */
[----:B------:R-:W-:Y:S01]  /*2840*/  IMAD R161, R9, c[0x0][0x188], RZ ;  /* 0x0000620009a17a24 */ /* 0x000fe200078e02ff */
[----:B------:R-:W-:Y:S01]  /*2850*/  ISETP.GE.AND P2, PT, R13, UR7, PT ;  /* 0x000000070d007c0c */ /* 0x000fe2000bf46270 */
[----:B------:R-:W-:Y:S01]  /*2860*/  IMAD.WIDE R114, R250, 0x2, R126 ;  /* 0x00000002fa727825 */ /* 0x000fe200078e027e */
[----:B------:R-:W-:Y:S01]  /*2870*/  ISETP.GE.AND P0, PT, R11, UR7, PT ;  /* 0x000000070b007c0c */ /* 0x000fe2000bf06270 */
[----:B------:R1:W2:Y:S01]  /*2880*/  @!P1 LDG.E.U16 R157, [R112.64] ;  /* 0x00000008709d9981 */ /* 0x0002a2000c1e1500 */
[----:B------:R-:W-:Y:S01]  /*2890*/  PRMT R150, RZ, 0x7610, R150 ;  /* 0x00007610ff967816 */ /* 0x000fe20000000096 */
[----:B0-----:R-:W-:-:S04]  /*28a0*/  IMAD.WIDE R98, R161, 0x2, R126 ;  /* 0x00000002a1627825 */ /* 0x001fc800078e027e */
[----:B-1----:R-:W-:Y:S01]  /*28b0*/  IMAD.WIDE R84, R160, 0x2, R126 ;  /* 0x00000002a0547825 */ /* 0x002fe200078e027e */
[----:B------:R0:W2:Y:S03]  /*28c0*/  @!P5 LDG.E.U16 R151, [R114.64] ;  /* 0x000000087297d981 */ /* 0x0000a6000c1e1500 */
[----:B------:R-:W-:Y:S01]  /*28d0*/  IMAD R160, R13, c[0x0][0x188], RZ ;  /* 0x000062000da07a24 */ /* 0x000fe200078e02ff */
[----:B------:R-:W-:Y:S01]  /*28e0*/  ISETP.GE.AND P1, PT, R14, UR7, PT ;  /* 0x000000070e007c0c */ /* 0x000fe2000bf26270 */
[----:B------:R1:W2:Y:S01]  /*28f0*/  @!P3 LDG.E.U16 R150, [R98.64] ;  /* 0x000000086296b981 */ /* 0x0002a2000c1e1500 */
[----:B------:R-:W-:Y:S02]  /*2900*/  PRMT R149, RZ, 0x7610, R149 ;  /* 0x00007610ff957816 */ /* 0x000fe40000000095 */
[----:B------:R-:W-:Y:S01]  /*2910*/  ISETP.GE.AND P4, PT, R12, UR7, PT ;  /* 0x000000070c007c0c */ /* 0x000fe2000bf86270 */
[----:B0-----:R-:W-:Y:S01]  /*2920*/  IMAD.WIDE R114, R160, 0x2, R126 ;  /* 0x00000002a0727825 */ /* 0x001fe200078e027e */
[----:B------:R-:W-:-:S03]  /*2930*/  PRMT R105, RZ, 0x7610, R105 ;  /* 0x00007610ff697816 */ /* 0x000fc60000000069 */
[----:B------:R-:W-:Y:S01]  /*2940*/  IMAD R160, R14, c[0x0][0x188], RZ ;  /* 0x000062000ea07a24 */ /* 0x000fe200078e02ff */
[----:B-1----:R-:W-:Y:S01]  /*2950*/  PRMT R98, RZ, 0x7610, R98 ;  /* 0x00007610ff627816 */ /* 0x002fe20000000062 */
[----:B------:R0:W2:Y:S01]  /*2960*/  @!P2 LDG.E.U16 R149, [R114.64] ;  /* 0x000000087295a981 */ /* 0x0000a2000c1e1500 */
[----:B------:R-:W-:Y:S01]  /*2970*/  IMAD R161, R12, c[0x0][0x188], RZ ;  /* 0x000062000ca17a24 */ /* 0x000fe200078e02ff */
[C---:B------:R-:W-:Y:S01]  /*2980*/  ISETP.GE.AND P2, PT, R17.reuse, UR7, PT ;  /* 0x0000000711007c0c */ /* 0x040fe2000bf46270 */
[----:B------:R-:W-:Y:S01]  /*2990*/  IMAD R162, R17, c[0x0][0x188], RZ ;  /* 0x0000620011a27a24 */ /* 0x000fe200078e02ff */
[----:B------:R-:W-:Y:S01]  /*29a0*/  PRMT R95, RZ, 0x7610, R95 ;  /* 0x00007610ff5f7816 */ /* 0x000fe2000000005f */
[----:B------:R1:W2:Y:S01]  /*29b0*/  @!P0 LDG.E.U16 R98, [R84.64] ;  /* 0x0000000854628981 */ /* 0x0002a2000c1e1500 */
[----:B------:R-:W-:Y:S01]  /*29c0*/  ISETP.GE.AND P0, PT, R15, UR7, PT ;  /* 0x000000070f007c0c */ /* 0x000fe2000bf06270 */
[----:B------:R-:W-:Y:S01]  /*29d0*/  IMAD.WIDE R112, R161, 0x2, R126 ;  /* 0x00000002a1707825 */ /* 0x000fe200078e027e */
[----:B------:R-:W-:-:S03]  /*29e0*/  ISETP.GE.AND P3, PT, R16, UR7, PT ;  /* 0x0000000710007c0c */ /* 0x000fc6000bf66270 */
[--C-:B0-----:R-:W-:Y:S01]  /*29f0*/  IMAD.WIDE R114, R160, 0x2, R126.reuse ;  /* 0x00000002a0727825 */ /* 0x101fe200078e027e */
[----:B------:R0:W2:Y:S03]  /*2a00*/  @!P4 LDG.E.U16 R95, [R112.64] ;  /* 0x00000008705fc981 */ /* 0x0000a6000c1e1500 */
[----:B------:R-:W-:Y:S01]  /*2a10*/  IMAD R161, R15, c[0x0][0x188], RZ ;  /* 0x000062000fa17a24 */ /* 0x000fe200078e02ff */
[----:B------:R1:W2:Y:S01]  /*2a20*/  @!P1 LDG.E.U16 R105, [R114.64] ;  /* 0x0000000872699981 */ /* 0x0002a2000c1e1500 */
[----:B------:R-:W-:Y:S02]  /*2a30*/  IMAD R160, R16, c[0x0][0x188], RZ ;  /* 0x0000620010a07a24 */ /* 0x000fe400078e02ff */
[----:B------:R-:W-:Y:S01]  /*2a40*/  IMAD.WIDE R162, R162, 0x2, R126 ;  /* 0x00000002a2a27825 */ /* 0x000fe200078e027e */
[----:B------:R-:W-:Y:S02]  /*2a50*/  PRMT R99, RZ, 0x7610, R99 ;  /* 0x00007610ff637816 */ /* 0x000fe40000000063 */
[----:B0-----:R-:W-:Y:S01]  /*2a60*/  PRMT R112, RZ, 0x7610, R112 ;  /* 0x00007610ff707816 */ /* 0x001fe20000000070 */
[----:B-1----:R-:W-:Y:S01]  /*2a70*/  IMAD.WIDE R84, R161, 0x2, R126 ;  /* 0x00000002a1547825 */ /* 0x002fe200078e027e */
[----:B------:R-:W-:-:S03]  /*2a80*/  PRMT R115, RZ, 0x7610, R115 ;  /* 0x00007610ff737816 */ /* 0x000fc60000000073 */
[----:B------:R-:W-:Y:S01]  /*2a90*/  IMAD.WIDE R160, R160, 0x2, R126 ;  /* 0x00000002a0a07825 */ /* 0x000fe200078e027e */
[----:B------:R0:W2:Y:S03]  /*2aa0*/  @!P0 LDG.E.U16 R99, [R84.64] ;  /* 0x0000000854638981 */ /* 0x0000a6000c1e1500 */
[----:B------:R-:W-:Y:S01]  /*2ab0*/  IMAD R164, R18, c[0x0][0x188], RZ ;  /* 0x0000620012a47a24 */ /* 0x000fe200078e02ff */
[----:B------:R1:W2:Y:S01]  /*2ac0*/  @!P2 LDG.E.U16 R115, [R162.64] ;  /* 0x00000008a273a981 */ /* 0x0002a2000c1e1500 */
[----:B------:R-:W-:Y:S01]  /*2ad0*/  ISETP.GE.AND P2, PT, R20, UR7, PT ;  /* 0x0000000714007c0c */ /* 0x000fe2000bf46270 */
[C---:B------:R-:W-:Y:S01]  /*2ae0*/  IMAD R165, R19.reuse, c[0x0][0x188], RZ ;  /* 0x0000620013a57a24 */ /* 0x040fe200078e02ff */
[----:B------:R-:W-:Y:S01]  /*2af0*/  ISETP.GE.AND P1, PT, R19, UR7, PT ;  /* 0x0000000713007c0c */ /* 0x000fe2000bf26270 */
[----:B------:R0:W2:Y:S01]  /*2b00*/  @!P3 LDG.E.U16 R112, [R160.64] ;  /* 0x00000008a070b981 */ /* 0x0000a2000c1e1500 */
[----:B------:R-:W-:-:S02]  /*2b10*/  ISETP.GE.AND P0, PT, R18, UR7, PT ;  /* 0x0000000712007c0c */ /* 0x000fc4000bf06270 */
[C---:B------:R-:W-:Y:S01]  /*2b20*/  ISETP.GE.AND P3, PT, R21.reuse, UR7, PT ;  /* 0x0000000715007c0c */ /* 0x040fe2000bf66270 */
[----:B------:R-:W-:Y:S01]  /*2b30*/  IMAD R166, R21, c[0x0][0x188], RZ ;  /* 0x0000620015a67a24 */ /* 0x000fe200078e02ff */
[----:B------:R-:W-:Y:S01]  /*2b40*/  PRMT R113, RZ, 0x7610, R113 ;  /* 0x00007610ff717816 */ /* 0x000fe20000000071 */
[----:B-1----:R-:W-:-:S04]  /*2b50*/  IMAD.WIDE R162, R165, 0x2, R126 ;  /* 0x00000002a5a27825 */ /* 0x002fc800078e027e */
[----:B0-----:R-:W-:-:S04]  /*2b60*/  IMAD.WIDE R160, R164, 0x2, R126 ;  /* 0x00000002a4a07825 */ /* 0x001fc800078e027e */
[----:B------:R-:W-:Y:S01]  /*2b70*/  IMAD R164, R20, c[0x0][0x188], RZ ;  /* 0x0000620014a47a24 */ /* 0x000fe200078e02ff */
[----:B------:R-:W-:-:S03]  /*2b80*/  PRMT R84, RZ, 0x7610, R84 ;  /* 0x00007610ff547816 */ /* 0x000fc60000000054 */
[----:B------:R-:W-:Y:S01]  /*2b90*/  IMAD.WIDE R164, R164, 0x2, R126 ;  /* 0x00000002a4a47825 */ /* 0x000fe200078e027e */
[----:B------:R-:W-:Y:S02]  /*2ba0*/  PRMT R85, RZ, 0x7610, R85 ;  /* 0x00007610ff557816 */ /* 0x000fe40000000055 */
[----:B------:R-:W-:Y:S01]  /*2bb0*/  PRMT R114, RZ, 0x7610, R114 ;  /* 0x00007610ff727816 */ /* 0x000fe20000000072 */
[----:B------:R-:W-:Y:S01]  /*2bc0*/  IMAD.WIDE R166, R166, 0x2, R126 ;  /* 0x00000002a6a67825 */ /* 0x000fe200078e027e */
[----:B------:R0:W2:Y:S01]  /*2bd0*/  @!P2 LDG.E.U16 R113, [R164.64] ;  /* 0x00000008a471a981 */ /* 0x0000a2000c1e1500 */
[----:B------:R-:W-:-:S03]  /*2be0*/  ISETP.GE.AND P2, PT, R23, UR7, PT ;  /* 0x0000000717007c0c */ /* 0x000fc6000bf46270 */
[----:B------:R1:W2:Y:S01]  /*2bf0*/  @!P1 LDG.E.U16 R84, [R162.64] ;  /* 0x00000008a2549981 */ /* 0x0002a2000c1e1500 */
[----:B------:R-:W-:-:S03]  /*2c00*/  ISETP.GE.AND P1, PT, R22, UR7, PT ;  /* 0x0000000716007c0c */ /* 0x000fc6000bf26270 */
[----:B------:R0:W2:Y:S04]  /*2c10*/  @!P0 LDG.E.U16 R85, [R160.64] ;  /* 0x00000008a0558981 */ /* 0x0000a8000c1e1500 */
[----:B------:R1:W2:Y:S01]  /*2c20*/  @!P3 LDG.E.U16 R114, [R166.64] ;  /* 0x00000008a672b981 */ /* 0x0002a2000c1e1500 */
[----:B------:R-:W-:Y:S01]  /*2c30*/  ISETP.GE.AND P3, PT, R24, UR7, PT ;  /* 0x0000000718007c0c */ /* 0x000fe2000bf66270 */
[----:B0-----:R-:W-:Y:S02]  /*2c40*/  IMAD R161, R22, c[0x0][0x188], RZ ;  /* 0x0000620016a17a24 */ /* 0x001fe400078e02ff */
[----:B------:R-:W-:Y:S02]  /*2c50*/  IMAD R160, R23, c[0x0][0x188], RZ ;  /* 0x0000620017a07a24 */ /* 0x000fe400078e02ff */
[----:B------:R-:W-:Y:S01]  /*2c60*/  IMAD.WIDE R164, R161, 0x2, R126 ;  /* 0x00000002a1a47825 */ /* 0x000fe200078e027e */
[----:B-1----:R-:W-:-:S02]  /*2c70*/  PRMT R167, RZ, 0x7610, R167 ;  /* 0x00007610ffa77816 */ /* 0x002fc400000000a7 */
[----:B------:R-:W-:Y:S01]  /*2c80*/  PRMT R170, RZ, 0x7610, R170 ;  /* 0x00007610ffaa7816 */ /* 0x000fe200000000aa */
[----:B------:R-:W-:Y:S02]  /*2c90*/  IMAD R161, R24, c[0x0][0x188], RZ ;  /* 0x0000620018a17a24 */ /* 0x000fe400078e02ff */
[----:B------:R-:W-:Y:S01]  /*2ca0*/  IMAD.WIDE R162, R160, 0x2, R126 ;  /* 0x00000002a0a27825 */ /* 0x000fe200078e027e */
[----:B------:R-:W-:Y:S02]  /*2cb0*/  ISETP.GE.AND P0, PT, R26, UR7, PT ;  /* 0x000000071a007c0c */ /* 0x000fe4000bf06270 */
[----:B------:R-:W-:Y:S01]  /*2cc0*/  PRMT R166, RZ, 0x7610, R166 ;  /* 0x00007610ffa67816 */ /* 0x000fe200000000a6 */
[----:B------:R-:W-:Y:S01]  /*2cd0*/  IMAD.WIDE R160, R161, 0x2, R126 ;  /* 0x00000002a1a07825 */ /* 0x000fe200078e027e */
[----:B------:R0:W2:Y:S01]  /*2ce0*/  @!P2 LDG.E.U16 R167, [R162.64] ;  /* 0x00000008a2a7a981 */ /* 0x0000a2000c1e1500 */
[----:B------:R-:W-:-:S03]  /*2cf0*/  PRMT R172, RZ, 0x7610, R172 ;  /* 0x00007610ffac7816 */ /* 0x000fc600000000ac */
[----:B------:R1:W2:Y:S01]  /*2d00*/  @!P1 LDG.E.U16 R170, [R164.64] ;  /* 0x00000008a4aa9981 */ /* 0x0002a2000c1e1500 */
[----:B------:R-:W-:-:S03]  /*2d10*/  ISETP.GE.AND P1, PT, R27, UR7, PT ;  /* 0x000000071b007c0c */ /* 0x000fc6000bf26270 */
[----:B------:R1:W2:Y:S01]  /*2d20*/  @!P3 LDG.E.U16 R166, [R160.64] ;  /* 0x00000008a0a6b981 */ /* 0x0002a2000c1e1500 */
[----:B0-----:R-:W-:Y:S02]  /*2d30*/  IMAD R163, R26, c[0x0][0x188], RZ ;  /* 0x000062001aa37a24 */ /* 0x001fe400078e02ff */
[----:B------:R-:W-:Y:S01]  /*2d40*/  IMAD R162, R27, c[0x0][0x188], RZ ;  /* 0x000062001ba27a24 */ /* 0x000fe200078e02ff */
[----:B------:R-:W-:Y:S01]  /*2d50*/  ISETP.GE.AND P4, PT, R25, UR7, PT ;  /* 0x0000000719007c0c */ /* 0x000fe2000bf86270 */
[----:B-1----:R-:W-:Y:S01]  /*2d60*/  IMAD.WIDE R160, R163, 0x2, R126 ;  /* 0x00000002a3a07825 */ /* 0x002fe200078e027e */
[----:B------:R-:W-:-:S04]  /*2d70*/  PRMT R175, RZ, 0x7610, R175 ;  /* 0x00007610ffaf7816 */ /* 0x000fc800000000af */
[----:B------:R0:W2:Y:S01]  /*2d80*/  @!P0 LDG.E.U16 R172, [R160.64] ;  /* 0x00000008a0ac8981 */ /* 0x0000a2000c1e1500 */
[----:B------:R-:W-:Y:S01]  /*2d90*/  IMAD R165, R25, c[0x0][0x188], RZ ;  /* 0x0000620019a57a24 */ /* 0x000fe200078e02ff */
[----:B------:R-:W-:Y:S02]  /*2da0*/  ISETP.GE.AND P0, PT, R128, UR7, PT ;  /* 0x0000000780007c0c */ /* 0x000fe4000bf06270 */
[----:B------:R-:W-:Y:S01]  /*2db0*/  PRMT R171, RZ, 0x7610, R171 ;  /* 0x00007610ffab7816 */ /* 0x000fe200000000ab */
[----:B0-----:R-:W-:Y:S01]  /*2dc0*/  IMAD.WIDE R160, R162, 0x2, R126 ;  /* 0x00000002a2a07825 */ /* 0x001fe200078e027e */
[----:B------:R-:W-:-:S03]  /*2dd0*/  ISETP.GE.AND P2, PT, R28, UR7, PT ;  /* 0x000000071c007c0c */ /* 0x000fc6000bf46270 */
[----:B------:R-:W-:Y:S01]  /*2de0*/  IMAD.WIDE R164, R165, 0x2, R126 ;  /* 0x00000002a5a47825 */ /* 0x000fe200078e027e */
[----:B------:R0:W2:Y:S01]  /*2df0*/  @!P1 LDG.E.U16 R175, [R160.64] ;  /* 0x00000008a0af9981 */ /* 0x0000a2000c1e1500 */
[----:B------:R-:W-:Y:S02]  /*2e00*/  ISETP.GE.AND P3, PT, R29, UR7, PT ;  /* 0x000000071d007c0c */ /* 0x000fe4000bf66270 */
[----:B------:R-:W-:Y:S01]  /*2e10*/  IMAD R163, R28, c[0x0][0x188], RZ ;  /* 0x000062001ca37a24 */ /* 0x000fe200078e02ff */
[----:B------:R-:W-:Y:S01]  /*2e20*/  PRMT R182, RZ, 0x7610, R182 ;  /* 0x00007610ffb67816 */ /* 0x000fe200000000b6 */
[----:B------:R1:W2:Y:S01]  /*2e30*/  @!P4 LDG.E.U16 R171, [R164.64] ;  /* 0x00000008a4abc981 */ /* 0x0002a2000c1e1500 */
[----:B0-----:R-:W-:Y:S01]  /*2e40*/  IMAD R161, R128, c[0x0][0x188], RZ ;  /* 0x0000620080a17a24 */ /* 0x001fe200078e02ff */
[----:B------:R-:W-:-:S03]  /*2e50*/  PRMT R174, RZ, 0x7610, R174 ;  /* 0x00007610ffae7816 */ /* 0x000fc600000000ae */
[----:B------:R-:W-:Y:S01]  /*2e60*/  IMAD.WIDE R160, R161, 0x2, R126 ;  /* 0x00000002a1a07825 */ /* 0x000fe200078e027e */
[----:B------:R-:W-:-:S03]  /*2e70*/  ISETP.GE.AND P1, PT, R130, UR7, PT ;  /* 0x0000000782007c0c */ /* 0x000fc6000bf26270 */
[----:B-1----:R-:W-:Y:S02]  /*2e80*/  IMAD R165, R29, c[0x0][0x188], RZ ;  /* 0x000062001da57a24 */ /* 0x002fe400078e02ff */
[----:B------:R-:W-:Y:S01]  /*2e90*/  IMAD.WIDE R162, R163, 0x2, R126 ;  /* 0x00000002a3a27825 */ /* 0x000fe200078e027e */
[----:B------:R-:W-:Y:S01]  /*2ea0*/  PRMT R173, RZ, 0x7610, R173 ;  /* 0x00007610ffad7816 */ /* 0x000fe200000000ad */
[----:B------:R0:W2:Y:S01]  /*2eb0*/  @!P0 LDG.E.U16 R182, [R160.64] ;  /* 0x00000008a0b68981 */ /* 0x0000a2000c1e1500 */
[----:B------:R-:W-:Y:S01]  /*2ec0*/  ISETP.GE.AND P4, PT, R129, UR7, PT ;  /* 0x0000000781007c0c */ /* 0x000fe2000bf86270 */
[----:B------:R-:W-:Y:S01]  /*2ed0*/  IMAD.WIDE R164, R165, 0x2, R126 ;  /* 0x00000002a5a47825 */ /* 0x000fe200078e027e */
[----:B------:R-:W-:Y:S01]  /*2ee0*/  PRMT R176, RZ, 0x7610, R176 ;  /* 0x00007610ffb07816 */ /* 0x000fe200000000b0 */
[----:B------:R1:W2:Y:S02]  /*2ef0*/  @!P2 LDG.E.U16 R174, [R162.64] ;  /* 0x00000008a2aea981 */ /* 0x0002a4000c1e1500 */
[----:B0-----:R-:W-:-:S02]  /*2f00*/  IMAD R161, R130, c[0x0][0x188], RZ ;  /* 0x0000620082a17a24 */ /* 0x001fc400078e02ff */
[----:B------:R0:W2:Y:S01]  /*2f10*/  @!P3 LDG.E.U16 R173, [R164.64] ;  /* 0x00000008a4adb981 */ /* 0x0000a2000c1e1500 */
[----:B-1----:R-:W-:Y:S02]  /*2f20*/  IMAD R163, R129, c[0x0][0x188], RZ ;  /* 0x0000620081a37a24 */ /* 0x002fe400078e02ff */
[----:B------:R-:W-:Y:S01]  /*2f30*/  IMAD.WIDE R160, R161, 0x2, R126 ;  /* 0x00000002a1a07825 */ /* 0x000fe200078e027e */
[----:B------:R-:W-:-:S03]  /*2f40*/  ISETP.GE.AND P0, PT, R132, UR7, PT ;  /* 0x0000000784007c0c */ /* 0x000fc6000bf06270 */
[----:B------:R-:W-:Y:S01]  /*2f50*/  IMAD.WIDE R162, R163, 0x2, R126 ;  /* 0x00000002a3a27825 */ /* 0x000fe200078e027e */
[----:B0-----:R-:W-:Y:S01]  /*2f60*/  PRMT R164, RZ, 0x7610, R164 ;  /* 0x00007610ffa47816 */ /* 0x001fe200000000a4 */
[----:B------:R0:W2:Y:S01]  /*2f70*/  @!P1 LDG.E.U16 R176, [R160.64] ;  /* 0x00000008a0b09981 */ /* 0x0000a2000c1e1500 */
[----:B------:R-:W-:Y:S02]  /*2f80*/  ISETP.GE.AND P2, PT, R131, UR7, PT ;  /* 0x0000000783007c0c */ /* 0x000fe4000bf46270 */
[----:B------:R-:W-:Y:S02]  /*2f90*/  PRMT R189, RZ, 0x7610, R189 ;  /* 0x00007610ffbd7816 */ /* 0x000fe400000000bd */
[----:B------:R1:W2:Y:S01]  /*2fa0*/  @!P4 LDG.E.U16 R164, [R162.64] ;  /* 0x00000008a2a4c981 */ /* 0x0002a2000c1e1500 */
[----:B0-----:R-:W-:Y:S01]  /*2fb0*/  IMAD R161, R132, c[0x0][0x188], RZ ;  /* 0x0000620084a17a24 */ /* 0x001fe200078e02ff */
[----:B------:R-:W-:-:S03]  /*2fc0*/  PRMT R165, RZ, 0x7610, R165 ;  /* 0x00007610ffa57816 */ /* 0x000fc600000000a5 */
[----:B------:R-:W-:Y:S01]  /*2fd0*/  IMAD.WIDE R160, R161, 0x2, R126 ;  /* 0x00000002a1a07825 */ /* 0x000fe200078e027e */
[----:B------:R-:W-:-:S03]  /*2fe0*/  ISETP.GE.AND P1, PT, R133, UR7, PT ;  /* 0x0000000785007c0c */ /* 0x000fc6000bf26270 */
[----:B-1----:R-:W-:Y:S01]  /*2ff0*/  IMAD R163, R131, c[0x0][0x188], RZ ;  /* 0x0000620083a37a24 */ /* 0x002fe200078e02ff */
[----:B------:R0:W2:Y:S03]  /*3000*/  @!P0 LDG.E.U16 R189, [R160.64] ;  /* 0x00000008a0bd8981 */ /* 0x0000a6000c1e1500 */
[----:B------:R-:W-:Y:S01]  /*3010*/  IMAD.WIDE R162, R163, 0x2, R126 ;  /* 0x00000002a3a27825 */ /* 0x000fe200078e027e */
[----:B------:R-:W-:-:S04]  /*3020*/  ISETP.GE.AND P0, PT, R134, UR7, PT ;  /* 0x0000000786007c0c */ /* 0x000fc8000bf06270 */
[----:B------:R1:W2:Y:S01]  /*3030*/  @!P2 LDG.E.U16 R165, [R162.64] ;  /* 0x00000008a2a5a981 */ /* 0x0002a2000c1e1500 */
[----:B0-----:R-:W-:-:S04]  /*3040*/  IMAD R161, R133, c[0x0][0x188], RZ ;  /* 0x0000620085a17a24 */ /* 0x001fc800078e02ff */
[----:B------:R-:W-:Y:S01]  /*3050*/  IMAD.WIDE R160, R161, 0x2, R126 ;  /* 0x00000002a1a07825 */ /* 0x000fe200078e027e */
[----:B-1----:R-:W-:Y:S02]  /*3060*/  PRMT R162, RZ, 0x7610, R162 ;  /* 0x00007610ffa27816 */ /* 0x002fe400000000a2 */
[----:B------:R-:W-:-:S04]  /*3070*/  PRMT R163, RZ, 0x7610, R163 ;  /* 0x00007610ffa37816 */ /* 0x000fc800000000a3 */
[----:B------:R0:W2:Y:S01]  /*3080*/  @!P1 LDG.E.U16 R162, [R160.64] ;  /* 0x00000008a0a29981 */ /* 0x0000a2000c1e1500 */
[----:B------:R-:W-:Y:S01]  /*3090*/  ISETP.GE.AND P1, PT, R135, UR7, PT ;  /* 0x0000000787007c0c */ /* 0x000fe2000bf26270 */
[----:B0-----:R-:W-:-:S04]  /*30a0*/  IMAD R161, R134, c[0x0][0x188], RZ ;  /* 0x0000620086a17a24 */ /* 0x001fc800078e02ff */
[----:B------:R-:W-:Y:S01]  /*30b0*/  IMAD.WIDE R160, R161, 0x2, R126 ;  /* 0x00000002a1a07825 */ /* 0x000fe200078e027e */
        /* <DEDUP_REMOVED lines=16> */
[----:B------:R0:W3:Y:S01]  /*31c0*/  @!P1 LDG.E.U16 R181, [R160.64] ;  /* 0x00000008a0b59981 */ /* 0x0000e2000c1e1500 */
        /* <DEDUP_REMOVED lines=24> */
[----:B------:R0:W3:Y:S02]  /*3350*/  @!P1 LDG.E.U16 R186, [R160.64] ;  /* 0x00000008a0ba9981 */ /* 0x0000e4000c1e1500 */
[----:B0-----:R-:W-:-:S04]  /*3360*/  IMAD R161, R143, c[0x0][0x188], RZ ;  /* 0x000062008fa17a24 */ /* 0x001fc800078e02ff */
[----:B------:R-:W-:-:S05]  /*3370*/  IMAD.WIDE R160, R161, 0x2, R126 ;  /* 0x00000002a1a07825 */ /* 0x000fca00078e027e */
[----:B------:R0:W3:Y:S04]  /*3380*/  @!P0 LDG.E.U16 R188, [R160.64] ;  /* 0x00000008a0bc8981 */ /* 0x0000e8000c1e1500 */
[----:B------:R-:W-:Y:S06]  /*3390*/  BAR.SYNC.DEFER_BLOCKING 0x0 ;  /* 0x0000000000007b1d */ /* 0x000fec0000010000 */
[----:B0-----:R-:W0:Y:S01]  /*33a0*/  S2R R161, SR_TID.X ;  /* 0x0000000000a17919 */ /* 0x001e220000002100 */
[----:B------:R-:W-:-:S02]  /*33b0*/  IADD3 R160, P1, R58, UR4, RZ ;  /* 0x000000043aa07c10 */ /* 0x000fc4000ff3e0ff */
[----:B------:R-:W-:Y:S02]  /*33c0*/  PRMT R190, RZ, 0x7610, R190 ;  /* 0x00007610ffbe7816 */ /* 0x000fe400000000be */
[----:B0-----:R-:W-:-:S04]  /*33d0*/  LOP3.LUT R161, R161, 0x3f, RZ, 0xc0, !PT ;  /* 0x0000003fa1a17812 */ /* 0x001fc800078ec0ff */
[----:B------:R-:W-:Y:S02]  /*33e0*/  ISETP.GE.AND P0, PT, R161, UR7, PT ;  /* 0x00000007a1007c0c */ /* 0x000fe4000bf06270 */
[----:B------:R-:W-:Y:S02]  /*33f0*/  IADD3.X R161, R59, UR5, RZ, P1, !PT ;  /* 0x000000053ba17c10 */ /* 0x000fe40008ffe4ff */
[----:B------:R-:W-:-:S09]  /*3400*/  PRMT R192, RZ, 0x7610, R192 ;  /* 0x00007610ffc07816 */ /* 0x000fd200000000c0 */
[----:B------:R0:W3:Y:S02]  /*3410*/  @!P0 LDG.E.U16 R190, [R160.64] ;  /* 0x00000008a0be8981 */ /* 0x0000e4000c1e1500 */
[----:B0-----:R-:W-:-:S04]  /*3420*/  IADD3 R160, P1, R56, UR4, RZ ;  /* 0x0000000438a07c10 */ /* 0x001fc8000ff3e0ff */
[----:B------:R-:W-:-:S05]  /*3430*/  IADD3.X R161, R57, UR5, RZ, P1, !PT ;  /* 0x0000000539a17c10 */ /* 0x000fca0008ffe4ff */
[----:B------:R0:W3:Y:S01]  /*3440*/  @!P0 LDG.E.U16 R192, [R160.64] ;  /* 0x00000008a0c08981 */ /* 0x0000e2000c1e1500 */
[----:B------:R-:W-:Y:S02]  /*3450*/  PRMT R194, RZ, 0x7610, R194 ;  /* 0x00007610ffc27816 */ /* 0x000fe400000000c2 */
        /* <DEDUP_REMOVED lines=17> */
[----:B------:R-:W-:Y:S01]  /*3570*/  IADD3.X R161, R47, UR5, RZ, P1, !PT ;  /* 0x000000052fa17c10 */ /* 0x000fe20008ffe4ff */
[----:B-----5:R0:W-:Y:S04]  /*3580*/  STS.U16 [R145], R179 ;  /* 0x000000b391007388 */ /* 0x0201e80000000400 */
[----:B------:R1:W5:Y:S01]  /*3590*/  @!P0 LDG.E.U16 R202, [R160.64] ;  /* 0x00000008a0ca8981 */ /* 0x000362000c1e1500 */
[----:B0-----:R-:W-:Y:S02]  /*35a0*/  PRMT R179, RZ, 0x7610, R179 ;  /* 0x00007610ffb37816 */ /* 0x001fe400000000b3 */
[----:B-1----:R-:W-:-:S04]  /*35b0*/  IADD3 R160, P1, R44, UR4, RZ ;  /* 0x000000042ca07c10 */ /* 0x002fc8000ff3e0ff */
[----:B------:R-:W-:Y:S01]  /*35c0*/  IADD3.X R161, R45, UR5, RZ, P1, !PT ;  /* 0x000000052da17c10 */ /* 0x000fe20008ffe4ff */
[----:B--2---:R0:W-:Y:S04]  /*35d0*/  STS.U16 [R145+0x200], R178 ;  /* 0x000200b291007388 */ /* 0x0041e80000000400 */
[----:B------:R1:W2:Y:S01]  /*35e0*/  @!P0 LDG.E.U16 R179, [R160.64] ;  /* 0x00000008a0b38981 */ /* 0x0002a2000c1e1500 */
[----:B0-----:R-:W-:Y:S02]  /*35f0*/  PRMT R178, RZ, 0x7610, R178 ;  /* 0x00007610ffb27816 */ /* 0x001fe400000000b2 */
[----:B-1----:R-:W-:-:S04]  /*3600*/  IADD3 R160, P1, R42, UR4, RZ ;  /* 0x000000042aa07c10 */ /* 0x002fc8000ff3e0ff */
[----:B------:R-:W-:Y:S01]  /*3610*/  IADD3.X R161, R43, UR5, RZ, P1, !PT ;  /* 0x000000052ba17c10 */ /* 0x000fe20008ffe4ff */
[----:B------:R0:W-:Y:S04]  /*3620*/  STS.U16 [R145+0x400], R177 ;  /* 0x000400b191007388 */ /* 0x0001e80000000400 */
        /* <DEDUP_REMOVED lines=13> */
[----:B------:R-:W-:-:S05]  /*3700*/  IADD3.X R161, R37, UR5, RZ, P1, !PT ;  /* 0x0000000525a17c10 */ /* 0x000fca0008ffe4ff */
[----:B------:R0:W2:Y:S01]  /*3710*/  @!P0 LDG.E.U16 R168, [R160.64] ;  /* 0x00000008a0a88981 */ /* 0x0000a2000c1e1500 */
[----:B------:R-:W-:-:S03]  /*3720*/  PRMT R215, RZ, 0x7610, R215 ;  /* 0x00007610ffd77816 */ /* 0x000fc600000000d7 */
[----:B------:R1:W-:Y:S01]  /*3730*/  STS.U16 [R145+0xc00], R158 ;  /* 0x000c009e91007388 */ /* 0x0003e20000000400 */
[----:B0-----:R-:W-:-:S04]  /*3740*/  IADD3 R160, P1, R34, UR4, RZ ;  /* 0x0000000422a07c10 */ /* 0x001fc8000ff3e0ff */
[----:B------:R-:W-:Y:S02]  /*3750*/  IADD3.X R161, R35, UR5, RZ, P1, !PT ;  /* 0x0000000523a17c10 */ /* 0x000fe40008ffe4ff */
[----:B-1----:R-:W-:Y:S01]  /*3760*/  IADD3 R158, P1, R32, UR4, RZ ;  /* 0x00000004209e7c10 */ /* 0x002fe2000ff3e0ff */
[----:B------:R0:W-:Y:S04]  /*3770*/  STS.U16 [R145+0xa00], R159 ;  /* 0x000a009f91007388 */ /* 0x0001e80000000400 */
[----:B------:R1:W2:Y:S01]  /*3780*/  @!P0 LDG.E.U16 R215, [R160.64] ;  /* 0x00000008a0d78981 */ /* 0x0002a2000c1e1500 */
[----:B0-----:R-:W-:Y:S02]  /*3790*/  IADD3.X R159, R33, UR5, RZ, P1, !PT ;  /* 0x00000005219f7c10 */ /* 0x001fe40008ffe4ff */
[----:B-1----:R-:W-:Y:S01]  /*37a0*/  PRMT R160, RZ, 0x7610, R160 ;  /* 0x00007610ffa07816 */ /* 0x002fe200000000a0 */
[----:B------:R0:W-:Y:S05]  /*37b0*/  STS.U16 [R145+0xe00], R157 ;  /* 0x000e009d91007388 */ /* 0x0001ea0000000400 */
[----:B------:R1:W2:Y:S01]  /*37c0*/  @!P0 LDG.E.U16 R160, [R158.64] ;  /* 0x000000089ea08981 */ /* 0x0002a2000c1e1500 */
[----:B0-----:R-:W-:-:S02]  /*37d0*/  PRMT R157, RZ, 0x7610, R157 ;  /* 0x00007610ff9d7816 */ /* 0x001fc4000000009d */
[----:B-1----:R-:W-:-:S04]  /*37e0*/  IADD3 R158, P1, R30, UR4, RZ ;  /* 0x000000041e9e7c10 */ /* 0x002fc8000ff3e0ff */
[----:B------:R-:W-:-:S05]  /*37f0*/  IADD3.X R159, R31, UR5, RZ, P1, !PT ;  /* 0x000000051f9f7c10 */ /* 0x000fca0008ffe4ff */
[----:B------:R0:W2:Y:S01]  /*3800*/  @!P0 LDG.E.U16 R157, [R158.64] ;  /* 0x000000089e9d8981 */ /* 0x0000a2000c1e1500 */
[----:B------:R-:W-:Y:S02]  /*3810*/  PRMT R161, RZ, 0x7610, R161 ;  /* 0x00007610ffa17816 */ /* 0x000fe400000000a1 */
[----:B0-----:R-:W-:-:S04]  /*3820*/  IADD3 R158, P1, R60, UR4, RZ ;  /* 0x000000043c9e7c10 */ /* 0x001fc8000ff3e0ff */
[----:B------:R-:W-:-:S05]  /*3830*/  IADD3.X R159, R61, UR5, RZ, P1, !PT ;  /* 0x000000053d9f7c10 */ /* 0x000fca0008ffe4ff */
[----:B------:R0:W2:Y:S01]  /*3840*/  @!P0 LDG.E.U16 R161, [R158.64] ;  /* 0x000000089ea18981 */ /* 0x0000a2000c1e1500 */
[----:B------:R-:W-:-:S03]  /*3850*/  ISETP.GE.AND P0, PT, R227, UR7, PT ;  /* 0x00000007e3007c0c */ /* 0x000fc6000bf06270 */
[----:B------:R1:W-:Y:S01]  /*3860*/  STS.U16 [R145+0x1200], R85 ;  /* 0x0012005591007388 */ /* 0x0003e20000000400 */
[----:B0-----:R-:W-:Y:S02]  /*3870*/  IADD3 R158, P1, R122, UR4, RZ ;  /* 0x000000047a9e7c10 */ /* 0x001fe4000ff3e0ff */
[----:B-1----:R-:W-:Y:S02]  /*3880*/  PRMT R85, RZ, 0x7610, R85 ;  /* 0x00007610ff557816 */ /* 0x002fe40000000055 */
[----:B------:R-:W-:Y:S01]  /*3890*/  IADD3.X R159, R123, UR5, RZ, P1, !PT ;  /* 0x000000057b9f7c10 */ /* 0x000fe20008ffe4ff */
[----:B------:R0:W-:Y:S04]  /*38a0*/  STS.U16 [R145+0x1400], R170 ;  /* 0x001400aa91007388 */ /* 0x0001e80000000400 */
[----:B------:R1:W2:Y:S01]  /*38b0*/  @!P0 LDG.E.U16 R85, [R158.64] ;  /* 0x000000089e558981 */ /* 0x0002a2000c1e1500 */
[----:B0-----:R-:W-:-:S02]  /*38c0*/  PRMT R170, RZ, 0x7610, R170 ;  /* 0x00007610ffaa7816 */ /* 0x001fc400000000aa */
        /* <DEDUP_REMOVED lines=22> */
[----:B---3--:R0:W-:Y:S04]  /*3a30*/  STS.U16 [R145+0x1e00], R197 ;  /* 0x001e00c591007388 */ /* 0x0081e80000000400 */
[----:B------:R1:W3:Y:S04]  /*3a40*/  @!P0 LDG.E.U16 R195, [R158.64] ;  /* 0x000000089ec38981 */ /* 0x0002e8000c1e1500 */
[----:B------:R-:W-:Y:S01]  /*3a50*/  STS.U16 [R145+0x1000], R105 ;  /* 0x0010006991007388 */ /* 0x000fe20000000400 */
[----:B0-----:R-:W-:-:S02]  /*3a60*/  PRMT R197, RZ, 0x7610, R197 ;  /* 0x00007610ffc57816 */ /* 0x001fc400000000c5 */
[----:B-1----:R-:W-:Y:S01]  /*3a70*/  IADD3 R158, P1, R78, UR4, RZ ;  /* 0x000000044e9e7c10 */ /* 0x002fe2000ff3e0ff */
[----:B------:R0:W-:Y:S03]  /*3a80*/  STS.U16 [R146+0x80], R104 ;  /* 0x0000806892007388 */ /* 0x0001e60000000400 */
[----:B------:R-:W-:-:S05]  /*3a90*/  IADD3.X R159, R79, UR5, RZ, P1, !PT ;  /* 0x000000054f9f7c10 */ /* 0x000fca0008ffe4ff */
[----:B------:R1:W2:Y:S01]  /*3aa0*/  @!P0 LDG.E.U16 R197, [R158.64] ;  /* 0x000000089ec58981 */ /* 0x0002a2000c1e1500 */
[----:B0-----:R-:W-:-:S04]  /*3ab0*/  IADD3 R104, P1, R76, UR4, RZ ;  /* 0x000000044c687c10 */ /* 0x001fc8000ff3e0ff */
[----:B------:R-:W-:Y:S02]  /*3ac0*/  IADD3.X R105, R77, UR5, RZ, P1, !PT ;  /* 0x000000054d697c10 */ /* 0x000fe40008ffe4ff */
[----:B-1----:R-:W-:Y:S01]  /*3ad0*/  PRMT R158, RZ, 0x7610, R158 ;  /* 0x00007610ff9e7816 */ /* 0x002fe2000000009e */
[----:B----4-:R0:W-:Y:S05]  /*3ae0*/  STS.U16 [R146+0x280], R86 ;  /* 0x0002805692007388 */ /* 0x0101ea0000000400 */
[----:B------:R1:W4:Y:S01]  /*3af0*/  @!P0 LDG.E.U16 R158, [R104.64] ;  /* 0x00000008689e8981 */ /* 0x000322000c1e1500 */
[----:B0-----:R-:W-:Y:S02]  /*3b00*/  PRMT R86, RZ, 0x7610, R86 ;  /* 0x00007610ff567816 */ /* 0x001fe40000000056 */
[----:B-1----:R-:W-:-:S04]  /*3b10*/  IADD3 R104, P1, R74, UR4, RZ ;  /* 0x000000044a687c10 */ /* 0x002fc8000ff3e0ff */
[----:B------:R-:W-:Y:S01]  /*3b20*/  IADD3.X R105, R75, UR5, RZ, P1, !PT ;  /* 0x000000054b697c10 */ /* 0x000fe20008ffe4ff */
[----:B------:R0:W-:Y:S04]  /*3b30*/  STS.U16 [R146+0x480], R88 ;  /* 0x0004805892007388 */ /* 0x0001e80000000400 */
[----:B------:R1:W3:Y:S01]  /*3b40*/  @!P0 LDG.E.U16 R86, [R104.64] ;  /* 0x0000000868568981 */ /* 0x0002e2000c1e1500 */
        /* <DEDUP_REMOVED lines=22> */
[----:B------:R-:W-:-:S05]  /*3cb0*/  IADD3.X R105, R65, UR5, RZ, P1, !PT ;  /* 0x0000000541697c10 */ /* 0x000fca0008ffe4ff */
[----:B------:R0:W3:Y:S01]  /*3cc0*/  @!P0 LDG.E.U16 R96, [R104.64] ;  /* 0x0000000868608981 */ /* 0x0000e2000c1e1500 */
[----:B------:R-:W-:-:S03]  /*3cd0*/  PRMT R159, RZ, 0x7610, R159 ;  /* 0x00007610ff9f7816 */ /* 0x000fc6000000009f */
[----:B------:R1:W-:Y:S01]  /*3ce0*/  STS.U16 [R146+0xe80], R98 ;  /* 0x000e806292007388 */ /* 0x0003e20000000400 */
[----:B0-----:R-:W-:-:S04]  /*3cf0*/  IADD3 R104, P1, R62, UR4, RZ ;  /* 0x000000043e687c10 */ /* 0x001fc8000ff3e0ff */
[----:B------:R-:W-:Y:S02]  /*3d00*/  IADD3.X R105, R63, UR5, RZ, P1, !PT ;  /* 0x000000053f697c10 */ /* 0x000fe40008ffe4ff */
[----:B-1----:R-:W-:Y:S01]  /*3d10*/  IADD3 R98, P1, R124, UR4, RZ ;  /* 0x000000047c627c10 */ /* 0x002fe2000ff3e0ff */
[----:B------:R0:W-:Y:S04]  /*3d20*/  STS.U16 [R146+0x1080], R99 ;  /* 0x0010806392007388 */ /* 0x0001e80000000400 */
[----:B------:R1:W3:Y:S01]  /*3d30*/  @!P0 LDG.E.U16 R159, [R104.64] ;  /* 0x00000008689f8981 */ /* 0x0002e2000c1e1500 */
[----:B0-----:R-:W-:Y:S02]  /*3d40*/  IADD3.X R99, R125, UR5, RZ, P1, !PT ;  /* 0x000000057d637c10 */ /* 0x001fe40008ffe4ff */
[----:B-1----:R-:W-:-:S06]  /*3d50*/  PRMT R104, RZ, 0x7610, R104 ;  /* 0x00007610ff687816 */ /* 0x002fcc0000000068 */
[----:B------:R-:W4:Y:S04]  /*3d60*/  @!P0 LDG.E.U16 R104, [R98.64] ;  /* 0x0000000862688981 */ /* 0x000f28000c1e1500 */
[----:B------:R-:W-:Y:S04]  /*3d70*/  STS.U16 [R146+0x1280], R84 ;  /* 0x0012805492007388 */ /* 0x000fe80000000400 */
        /* <DEDUP_REMOVED lines=38> */
[----:B-----5:R-:W-:Y:S04]  /*3fe0*/  STS.U16 [R145+0x2800], R202 ;  /* 0x002800ca91007388 */ /* 0x020fe80000000400 */
[----:B--2---:R-:W-:Y:S04]  /*3ff0*/  STS.U16 [R145+0x2000], R157 ;  /* 0x0020009d91007388 */ /* 0x004fe80000000400 */
[----:B------:R-:W-:Y:S04]  /*4000*/  STS.U16 [R145+0x2880], R197 ;  /* 0x002880c591007388 */ /* 0x000fe80000000400 */
[----:B---3--:R-:W-:Y:S04]  /*4010*/  STS.U16 [R145+0x2080], R159 ;  /* 0x0020809f91007388 */ /* 0x008fe80000000400 */
        /* <DEDUP_REMOVED lines=25> */
[----:B----4-:R-:W-:Y:S04]  /*41b0*/  STS.U16 [R223+0x2780], R158 ;  /* 0x0027809edf007388 */ /* 0x010fe80000000400 */
[----:B------:R-:W-:Y:S04]  /*41c0*/  STS.U16 [R223+0x2f00], R161 ;  /* 0x002f00a1df007388 */ /* 0x000fe80000000400 */
[----:B------:R-:W-:Y:S04]  /*41d0*/  STS.U16 [R223+0x2f80], R104 ;  /* 0x002f8068df007388 */ /* 0x000fe80000000400 */
[----:B------:R-:W-:Y:S06]  /*41e0*/  BAR.SYNC.DEFER_BLOCKING 0x0 ;  /* 0x0000000000007b1d */ /* 0x000fec0000010000 */
[----:B------:R-:W-:Y:S04]  /*41f0*/  LDSM.16.MT88.4 R84, [R5] ;  /* 0x000000000554783b */ /* 0x000fe80000004200 */
[----:B------:R-:W0:Y:S04]  /*4200*/  LDSM.16.M88.4 R104, [R4+0x2000] ;  /* 0x002000000468783b */ /* 0x000e280000000200 */
[----:B------:R-:W1:Y:S04]  /*4210*/  LDSM.16.M88.4 R92, [R4+0x2800] ;  /* 0x00280000045c783b */ /* 0x000e680000000200 */
[----:B------:R-:W2:Y:S04]  /*4220*/  LDSM.16.MT88.4 R96, [R5+0x400] ;  /* 0x000400000560783b */ /* 0x000ea80000004200 */
[----:B------:R-:W-:Y:S04]  /*4230*/  LDSM.16.MT88.4 R112, [R5+0x800] ;  /* 0x000800000570783b */ /* 0x000fe80000004200 */
[----:B------:R-:W-:Y:S01]  /*4240*/  LDSM.16.M88.4 R88, [R222+0x2800] ;  /* 0x00280000de58783b */ /* 0x000fe20000000200 */
[C---:B0-----:R-:W-:Y:S08]  /*4250*/  HMMA.16816.F32 R108, R84.reuse, R104, R108 ;  /* 0x00000068546c723c */ /* 0x041ff0000000186c */
[----:B-1----:R-:W-:Y:S01]  /*4260*/  HMMA.16816.F32 R100, R84, R92, R100 ;  /* 0x0000005c5464723c */ /* 0x002fe20000001864 */
[----:B------:R-:W0:Y:S11]  /*4270*/  LDSM.16.M88.4 R84, [R222+0x2000] ;  /* 0x00200000de54783b */ /* 0x000e360000000200 */
[----:B------:R-:W-:Y:S04]  /*4280*/  @!UPT UIADD3 URZ, URZ, URZ, URZ ;  /* 0x0000003f3f3ff290 */ /* 0x000fe8000fffe03f */
[C---:B--2---:R-:W-:Y:S01]  /*4290*/  HMMA.16816.F32 R108, R96.reuse, R106, R108 ;  /* 0x0000006a606c723c */ /* 0x044fe2000000186c */
[----:B------:R-:W-:Y:S07]  /*42a0*/  LDSM.16.M88.4 R104, [R4+0x2880] ;  /* 0x002880000468783b */ /* 0x000fee0000000200 */
[----:B------:R-:W-:Y:S01]  /*42b0*/  HMMA.16816.F32 R100, R96, R94, R100 ;  /* 0x0000005e6064723c */ /* 0x000fe20000001864 */
[----:B------:R-:W1:Y:S11]  /*42c0*/  LDSM.16.MT88.4 R92, [R5+0xc00] ;  /* 0x000c0000055c783b */ /* 0x000e760000004200 */
[----:B------:R-:W-:Y:S04]  /*42d0*/  @!UPT UIADD3 URZ, URZ, URZ, URZ ;  /* 0x0000003f3f3ff290 */ /* 0x000fe8000fffe03f */
[C---:B0-----:R-:W-:Y:S01]  /*42e0*/  HMMA.16816.F32 R96, R112.reuse, R84, R108 ;  /* 0x000000547060723c */ /* 0x041fe2000000186c */
[----:B------:R-:W-:Y:S07]  /*42f0*/  LDSM.16.MT88.4 R108, [R5+0x1000] ;  /* 0x00100000056c783b */ /* 0x000fee0000004200 */
[----:B------:R-:W-:Y:S01]  /*4300*/  HMMA.16816.F32 R112, R112, R88, R100 ;  /* 0x000000587070723c */ /* 0x000fe20000001864 */
[----:B------:R-:W0:Y:S11]  /*4310*/  LDSM.16.M88.4 R100, [R4+0x2080] ;  /* 0x002080000464783b */ /* 0x000e360000000200 */
[----:B------:R-:W-:Y:S04]  /*4320*/  @!UPT UIADD3 URZ, URZ, URZ, URZ ;  /* 0x0000003f3f3ff290 */ /* 0x000fe8000fffe03f */
[C---:B-1----:R-:W-:Y:S01]  /*4330*/  HMMA.16816.F32 R96, R92.reuse, R86, R96 ;  /* 0x000000565c60723c */ /* 0x042fe20000001860 */
[----:B------:R-:W1:Y:S07]  /*4340*/  LDSM.16.MT88.4 R84, [R5+0x1400] ;  /* 0x001400000554783b */ /* 0x000e6e0000004200 */
[----:B------:R-:W-:Y:S01]  /*4350*/  HMMA.16816.F32 R112, R92, R90, R112 ;  /* 0x0000005a5c70723c */ /* 0x000fe20000001870 */
[----:B------:R-:W-:Y:S04]  /*4360*/  LDSM.16.MT88.4 R88, [R5+0x1800] ;  /* 0x001800000558783b */ /* 0x000fe80000004200 */
[----:B------:R-:W2:Y:S11]  /*4370*/  LDSM.16.M88.4 R92, [R222+0x2080] ;  /* 0x00208000de5c783b */ /* 0x000eb60000000200 */
[C---:B0-----:R-:W-:Y:S08]  /*4380*/  HMMA.16816.F32 R96, R108.reuse, R100, R96 ;  /* 0x000000646c60723c */ /* 0x041ff00000001860 */
[----:B------:R-:W-:Y:S01]  /*4390*/  HMMA.16816.F32 R108, R108, R104, R112 ;  /* 0x000000686c6c723c */ /* 0x000fe20000001870 */
[----:B------:R-:W0:Y:S11]  /*43a0*/  LDSM.16.M88.4 R112, [R222+0x2880] ;  /* 0x00288000de70783b */ /* 0x000e360000000200 */
[----:B------:R-:W-:Y:S04]  /*43b0*/  @!UPT UIADD3 URZ, URZ, URZ, URZ ;  /* 0x0000003f3f3ff290 */ /* 0x000fe8000fffe03f */
[C---:B-1----:R-:W-:Y:S01]  /*43c0*/  HMMA.16816.F32 R96, R84.reuse, R102, R96 ;  /* 0x000000665460723c */ /* 0x042fe20000001860 */
[----:B------:R-:W1:Y:S07]  /*43d0*/  LDSM.16.MT88.4 R100, [R5+0x1c00] ;  /* 0x001c00000564783b */ /* 0x000e6e0000004200 */
[----:B------:R-:W-:Y:S01]  /*43e0*/  HMMA.16816.F32 R108, R84, R106, R108 ;  /* 0x0000006a546c723c */ /* 0x000fe2000000186c */
[----:B------:R-:W-:Y:S11]  /*43f0*/  IADD3 R144, R144, -0x1, RZ ;  /* 0xffffffff90907810 */ /* 0x000ff60007ffe0ff */
[----:B------:R-:W-:Y:S04]  /*4400*/  @!UPT UIADD3 URZ, URZ, URZ, URZ ;  /* 0x0000003f3f3ff290 */ /* 0x000fe8000fffe03f */
[C---:B--2---:R-:W-:Y:S08]  /*4410*/  HMMA.16816.F32 R96, R88.reuse, R92, R96 ;  /* 0x0000005c5860723c */ /* 0x044ff00000001860 */
[----:B0-----:R-:W-:Y:S01]  /*4420*/  HMMA.16816.F32 R88, R88, R112, R108 ;  /* 0x000000705858723c */ /* 0x001fe2000000186c */
[----:B------:R-:W-:Y:S01]  /*4430*/  ISETP.NE.U32.AND P0, PT, R144, RZ, PT ;  /* 0x000000ff9000720c */ /* 0x000fe20003f05070 */
[----:B------:R-:W-:Y:S01]  /*4440*/  IMAD.MOV.U32 R167, RZ, RZ, c[0x0][0x188] ;  /* 0x00006200ffa77624 */ /* 0x000fe200078e00ff */
[----:B------:R-:W-:-:S02]  /*4450*/  UIADD3 UR7, UR7, -0x80, URZ ;  /* 0xffffff8007077890 */ /* 0x000fc4000fffe03f */
[----:B------:R-:W-:Y:S01]  /*4460*/  UIMAD.WIDE UR4, UR6, 0x2, UR4 ;  /* 0x00000002060478a5 */ /* 0x000fe2000f8e0204 */
[----:B------:R-:W-:-:S04]  /*4470*/  IMAD.SHL.U32 R167, R167, 0x80, RZ ;  /* 0x00000080a7a77824 */ /* 0x000fc800078e00ff */
[----:B------:R-:W-:-:S06]  /*4480*/  IMAD.WIDE R126, R167, 0x2, R126 ;  /* 0x00000002a77e7825 */ /* 0x000fcc00078e027e */
[C---:B-1----:R-:W-:Y:S08]  /*4490*/  HMMA.16816.F32 R108, R100.reuse, R94, R96 ;  /* 0x0000005e646c723c */ /* 0x042ff00000001860 */
[----:B------:R-:W-:Y:S01]  /*44a0*/  HMMA.16816.F32 R100, R100, R114, R88 ;  /* 0x000000726464723c */ /* 0x000fe20000001858 */
[----:B------:R-:W-:Y:S01]  /*44b0*/  @!P0 CALL.REL.NOINC `(.L_x_1) ;  /* 0x0000001000008944 */ /* 0x000fe20003c00000 */
[----:B------:R-:W-:Y:S06]  /*44c0*/  BRA `(.L_x_2) ;  /* 0xffffdc5000007947 */ /* 0x000fec000383ffff */
.L_x_1:
[----:B------:R-:W-:-:S06]  /*44d0*/  NOP ;  /* 0x0000000000007918 */ /* 0x000fcc0000000000 */
[----:B------:R-:W-:-:S15]  /*44e0*/  NOP ;  /* 0x0000000000007918 */ /* 0x000fde0000000000 */
[----:B------:R-:W-:-:S01]  /*44f0*/  NOP ;  /* 0x0000000000007918 */ /* 0x000fc20000000000 */
[----:B------:R-:W-:Y:S02]  /*4500*/  F2FP.PACK_AB R103, R103, R111 ;  /* 0x0000006f6767723e */ /* 0x000fe400000000ff */
[----:B------:R-:W-:-:S02]  /*4510*/  F2FP.PACK_AB R102, R102, R110 ;  /* 0x0000006e6666723e */ /* 0x000fc400000000ff */
[----:B------:R-:W-:Y:S02]  /*4520*/  F2FP.PACK_AB R101, R101, R109 ;  /* 0x0000006d6565723e */ /* 0x000fe400000000ff */
[----:B------:R-:W-:-:S07]  /*4530*/  F2FP.PACK_AB R100, R100, R108 ;  /* 0x0000006c6464723e */ /* 0x000fce00000000ff */
.L_x_0:
[----:B------:R-:W0:Y:S01]  /*4540*/  S2R R6, SR_TID.X ;  /* 0x0000000000067919 */ /* 0x000e220000002100 */
[C-C-:B------:R-:W-:Y:S02]  /*4550*/  LOP3.LUT R13, R2.reuse, 0xe, R0.reuse, 0xfe, !PT ;  /* 0x0000000e020d7812 */ /* 0x140fe400078efe00 */
[----:B------:R-:W-:Y:S01]  /*4560*/  LOP3.LUT R14, R2, 0xc, R0, 0xfe, !PT ;  /* 0x0000000c020e7812 */ /* 0x000fe200078efe00 */
[----:B------:R-:W-:Y:S02]  /*4570*/  BAR.SYNC.DEFER_BLOCKING 0x0 ;  /* 0x0000000000007b1d */ /* 0x000fe40000010000 */
[----:B------:R-:W-:Y:S02]  /*4580*/  IMAD R16, R13, c[0x0][0x198], RZ ;  /* 0x000066000d107a24 */ /* 0x000fe400078e02ff */
[----:B------:R-:W-:Y:S01]  /*4590*/  IMAD R15, R14, c[0x0][0x198], RZ ;  /* 0x000066000e0f7a24 */ /* 0x000fe200078e02ff */
[C---:B0-----:R-:W-:Y:S01]  /*45a0*/  LOP3.LUT R9, R6.reuse, 0x20, RZ, 0xc0, !PT ;  /* 0x0000002006097812 */ /* 0x041fe200078ec0ff */
[C---:B------:R-:W-:Y:S01]  /*45b0*/  IMAD.SHL.U32 R4, R6.reuse, 0x10, RZ ;  /* 0x0000001006047824 */ /* 0x040fe200078e00ff */
[----:B------:R-:W-:-:S02]  /*45c0*/  LOP3.LUT R5, R6, 0x1f, RZ, 0xc0, !PT ;  /* 0x0000001f06057812 */ /* 0x000fc400078ec0ff */
[----:B------:R-:W-:Y:S02]  /*45d0*/  ISETP.NE.U32.AND P0, PT, R9, RZ, PT ;  /* 0x000000ff0900720c */ /* 0x000fe40003f05070 */
[----:B------:R-:W-:Y:S02]  /*45e0*/  LOP3.LUT R8, R6, 0x18, RZ, 0xc0, !PT ;  /* 0x0000001806087812 */ /* 0x000fe400078ec0ff */
[----:B------:R-:W-:Y:S01]  /*45f0*/  LOP3.LUT R7, R4, 0x70, RZ, 0xc0, !PT ;  /* 0x0000007004077812 */ /* 0x000fe200078ec0ff */
[----:B------:R-:W-:Y:S01]  /*4600*/  IMAD.SHL.U32 R4, R5, 0x4, RZ ;  /* 0x0000000405047824 */ /* 0x000fe200078e00ff */
[----:B------:R-:W-:Y:S02]  /*4610*/  SEL R5, RZ, 0x208, !P0 ;  /* 0x00000208ff057807 */ /* 0x000fe40004000000 */
[----:B------:R-:W-:Y:S01]  /*4620*/  ISETP.GE.AND P0, PT, R3, c[0x0][0x178], PT ;  /* 0x00005e0003007a0c */ /* 0x000fe20003f06270 */
[----:B------:R-:W-:Y:S01]  /*4630*/  IMAD R7, R8, 0x20, R7 ;  /* 0x0000002008077824 */ /* 0x000fe200078e0207 */
[----:B------:R-:W-:-:S02]  /*4640*/  LOP3.LUT R6, R5, R4, RZ, 0x3c, !PT ;  /* 0x0000000405067212 */ /* 0x000fc400078e3cff */
[----:B------:R-:W-:Y:S01]  /*4650*/  LOP3.LUT R4, R2, R0, RZ, 0xfc, !PT ;  /* 0x0000000002047212 */ /* 0x000fe200078efcff */
[----:B------:R-:W-:Y:S01]  /*4660*/  IMAD R5, R9, 0x4, R7 ;  /* 0x0000000409057824 */ /* 0x000fe200078e0207 */
[----:B------:R-:W-:Y:S01]  /*4670*/  LOP3.LUT R7, R6, 0x4, RZ, 0x3c, !PT ;  /* 0x0000000406077812 */ /* 0x000fe200078e3cff */
[----:B------:R-:W-:Y:S01]  /*4680*/  STS [R6], R100 ;  /* 0x0000006406007388 */ /* 0x000fe20000000800 */
[----:B------:R-:W-:Y:S02]  /*4690*/  ISETP.LT.AND P1, PT, R4, c[0x0][0x17c], !P0 ;  /* 0x00005f0004007a0c */ /* 0x000fe40004721270 */
[----:B------:R-:W-:Y:S01]  /*46a0*/  LEA.HI R8, R8, R5, RZ, 0x1f ;  /* 0x0000000508087211 */ /* 0x000fe200078ff8ff */
[----:B------:R-:W-:Y:S01]  /*46b0*/  STS [R6+0x80], R101 ;  /* 0x0000806506007388 */ /* 0x000fe20000000800 */
[----:B------:R-:W-:Y:S01]  /*46c0*/  IMAD R5, R3, c[0x0][0x194], RZ ;  /* 0x0000650003057a24 */ /* 0x000fe200078e02ff */
[----:B------:R-:W-:Y:S02]  /*46d0*/  LOP3.LUT R3, R2, 0x2, R0, 0xfe, !PT ;  /* 0x0000000202037812 */ /* 0x000fe400078efe00 */
[----:B------:R-:W-:Y:S01]  /*46e0*/  STS [R7+0x100], R102 ;  /* 0x0001006607007388 */ /* 0x000fe20000000800 */
[----:B------:R-:W-:-:S02]  /*46f0*/  LOP3.LUT R9, R8, 0x4, RZ, 0x3c, !PT ;  /* 0x0000000408097812 */ /* 0x000fc400078e3cff */
[C---:B------:R-:W-:Y:S01]  /*4700*/  LOP3.LUT R10, R8.reuse, 0x8, RZ, 0x3c, !PT ;  /* 0x00000008080a7812 */ /* 0x040fe200078e3cff */
[----:B------:R0:W-:Y:S01]  /*4710*/  STS [R7+0x180], R103 ;  /* 0x0001806707007388 */ /* 0x0001e20000000800 */
[----:B------:R-:W-:-:S03]  /*4720*/  LOP3.LUT R11, R8, 0xc, RZ, 0x3c, !PT ;  /* 0x0000000c080b7812 */ /* 0x000fc600078e3cff */
[----:B------:R-:W-:Y:S01]  /*4730*/  BAR.SYNC.DEFER_BLOCKING 0x0 ;  /* 0x0000000000007b1d */ /* 0x000fe20000010000 */
[----:B------:R-:W-:Y:S02]  /*4740*/  LEA R25, P2, R5, c[0x0][0x170], 0x1 ;  /* 0x00005c0005197a11 */ /* 0x000fe400078408ff */
[----:B------:R-:W-:Y:S02]  /*4750*/  ISETP.LT.AND P4, PT, R3, c[0x0][0x17c], !P0 ;  /* 0x00005f0003007a0c */ /* 0x000fe40004781270 */
[----:B------:R-:W-:Y:S01]  /*4760*/  LEA.HI.X.SX32 R27, R5, c[0x0][0x174], 0x1, P2 ;  /* 0x00005d00051b7a11 */ /* 0x000fe200010f0eff */
[----:B0-----:R-:W-:-:S05]  /*4770*/  IMAD R7, R4, c[0x0][0x198], RZ ;  /* 0x0000660004077a24 */ /* 0x001fca00078e02ff */
[----:B------:R-:W-:-:S04]  /*4780*/  LEA R4, P2, R7, R25, 0x1 ;  /* 0x0000001907047211 */ /* 0x000fc800078408ff */
[----:B------:R-:W-:Y:S01]  /*4790*/  LEA.HI.X.SX32 R5, R7, R27, 0x1, P2 ;  /* 0x0000001b07057211 */ /* 0x000fe200010f0eff */
[----:B------:R0:W1:Y:S04]  /*47a0*/  LDS R17, [R8] ;  /* 0x0000000008117984 */ /* 0x0000680000000800 */
[----:B------:R2:W3:Y:S04]  /*47b0*/  LDS R19, [R9] ;  /* 0x0000000009137984 */ /* 0x0004e80000000800 */
[----:B------:R-:W4:Y:S01]  /*47c0*/  LDS R21, [R10] ;  /* 0x000000000a157984 */ /* 0x000f220000000800 */
[----:B0-----:R-:W-:Y:S01]  /*47d0*/  IMAD R8, R3, c[0x0][0x198], RZ ;  /* 0x0000660003087a24 */ /* 0x001fe200078e02ff */
[----:B------:R-:W-:-:S02]  /*47e0*/  LOP3.LUT R3, R2, 0x8, R0, 0xfe, !PT ;  /* 0x0000000802037812 */ /* 0x000fc400078efe00 */
[----:B------:R0:W5:Y:S01]  /*47f0*/  LDS R23, [R11] ;  /* 0x000000000b177984 */ /* 0x0001620000000800 */
[----:B--2---:R-:W-:Y:S02]  /*4800*/  LOP3.LUT R9, R2, 0xa, R0, 0xfe, !PT ;  /* 0x0000000a02097812 */ /* 0x004fe400078efe00 */
[----:B------:R-:W-:-:S03]  /*4810*/  LEA R6, P3, R8, R25, 0x1 ;  /* 0x0000001908067211 */ /* 0x000fc600078608ff */
[----:B------:R-:W-:Y:S01]  /*4820*/  IMAD R12, R9, c[0x0][0x198], RZ ;  /* 0x00006600090c7a24 */ /* 0x000fe200078e02ff */
[----:B------:R-:W-:Y:S01]  /*4830*/  LEA.HI.X.SX32 R7, R8, R27, 0x1, P3 ;  /* 0x0000001b08077211 */ /* 0x000fe200018f0eff */
[C---:B0-----:R-:W-:Y:S01]  /*4840*/  IMAD R11, R3.reuse, c[0x0][0x198], RZ ;  /* 0x00006600030b7a24 */ /* 0x041fe200078e02ff */
[C-C-:B------:R-:W-:Y:S02]  /*4850*/  LOP3.LUT R8, R2.reuse, 0x6, R0.reuse, 0xfe, !PT ;  /* 0x0000000602087812 */ /* 0x140fe400078efe00 */
[----:B------:R-:W-:Y:S02]  /*4860*/  LOP3.LUT R0, R2, 0x4, R0, 0xfe, !PT ;  /* 0x0000000402007812 */ /* 0x000fe400078efe00 */
[----:B------:R-:W-:Y:S01]  /*4870*/  ISETP.LT.AND P3, PT, R3, c[0x0][0x17c], !P0 ;  /* 0x00005f0003007a0c */ /* 0x000fe20004761270 */
[----:B------:R-:W-:Y:S01]  /*4880*/  IMAD R10, R8, c[0x0][0x198], RZ ;  /* 0x00006600080a7a24 */ /* 0x000fe200078e02ff */
[C---:B------:R-:W-:Y:S01]  /*4890*/  ISETP.LT.AND P5, PT, R0.reuse, c[0x0][0x17c], !P0 ;  /* 0x00005f0000007a0c */ /* 0x040fe200047a1270 */
[----:B------:R-:W-:-:S05]  /*48a0*/  IMAD R0, R0, c[0x0][0x198], RZ ;  /* 0x0000660000007a24 */ /* 0x000fca00078e02ff */
[----:B------:R-:W-:-:S04]  /*48b0*/  LEA R2, P6, R0, R25, 0x1 ;  /* 0x0000001900027211 */ /* 0x000fc800078c08ff */
[----:B------:R-:W-:Y:S01]  /*48c0*/  LEA.HI.X.SX32 R3, R0, R27, 0x1, P6 ;  /* 0x0000001b00037211 */ /* 0x000fe200030f0eff */
[----:B-1----:R0:W-:Y:S04]  /*48d0*/  @P1 STG.E.U16 [R4.64], R17 ;  /* 0x0000001104001986 */ /* 0x0021e8000c101508 */
[----:B---3--:R1:W-:Y:S01]  /*48e0*/  @P4 STG.E.U16 [R6.64], R19 ;  /* 0x0000001306004986 */ /* 0x0083e2000c101508 */
[----:B------:R-:W-:Y:S02]  /*48f0*/  ISETP.LT.AND P4, PT, R8, c[0x0][0x17c], !P0 ;  /* 0x00005f0008007a0c */ /* 0x000fe40004781270 */
[-C--:B------:R-:W-:Y:S01]  /*4900*/  LEA R8, P6, R12, R25.reuse, 0x1 ;  /* 0x000000190c087211 */ /* 0x080fe200078c08ff */
[----:B----4-:R2:W-:Y:S01]  /*4910*/  @P5 STG.E.U16 [R2.64], R21 ;  /* 0x0000001502005986 */ /* 0x0105e2000c101508 */
[----:B0-----:R-:W-:-:S02]  /*4920*/  LEA R4, P1, R10, R25, 0x1 ;  /* 0x000000190a047211 */ /* 0x001fc400078208ff */
[----:B-1----:R-:W-:Y:S02]  /*4930*/  LEA R6, P2, R11, R25, 0x1 ;  /* 0x000000190b067211 */ /* 0x002fe400078408ff */
[----:B------:R-:W-:Y:S02]  /*4940*/  LEA.HI.X.SX32 R5, R10, R27, 0x1, P1 ;  /* 0x0000001b0a057211 */ /* 0x000fe400008f0eff */
[----:B------:R-:W-:Y:S02]  /*4950*/  LEA R10, P1, R15, R25, 0x1 ;  /* 0x000000190f0a7211 */ /* 0x000fe400078208ff */
[-C--:B------:R-:W-:Y:S01]  /*4960*/  LEA.HI.X.SX32 R7, R11, R27.reuse, 0x1, P2 ;  /* 0x0000001b0b077211 */ /* 0x080fe200010f0eff */
[----:B-----5:R0:W-:Y:S01]  /*4970*/  @P4 STG.E.U16 [R4.64], R23 ;  /* 0x0000001704004986 */ /* 0x0201e2000c101508 */
[----:B------:R-:W-:Y:S02]  /*4980*/  ISETP.LT.AND P2, PT, R9, c[0x0][0x17c], !P0 ;  /* 0x00005f0009007a0c */ /* 0x000fe40004741270 */
[----:B------:R-:W-:-:S02]  /*4990*/  LEA.HI.X.SX32 R11, R15, R27, 0x1, P1 ;  /* 0x0000001b0f0b7211 */ /* 0x000fc400008f0eff */
[----:B------:R-:W-:Y:S02]  /*49a0*/  ISETP.LT.AND P1, PT, R14, c[0x0][0x17c], !P0 ;  /* 0x00005f000e007a0c */ /* 0x000fe40004721270 */
[----:B------:R-:W-:Y:S02]  /*49b0*/  ISETP.LT.AND P0, PT, R13, c[0x0][0x17c], !P0 ;  /* 0x00005f000d007a0c */ /* 0x000fe40004701270 */
[----:B--2---:R-:W-:Y:S02]  /*49c0*/  PRMT R3, R17, 0x7632, R3 ;  /* 0x0000763211037816 */ /* 0x004fe40000000003 */
[----:B------:R-:W-:Y:S02]  /*49d0*/  LEA.HI.X.SX32 R9, R12, R27, 0x1, P6 ;  /* 0x0000001b0c097211 */ /* 0x000fe400030f0eff */
[----:B------:R-:W-:Y:S01]  /*49e0*/  PRMT R19, R19, 0x7632, R19 ;  /* 0x0000763213137816 */ /* 0x000fe20000000013 */
[----:B------:R1:W-:Y:S01]  /*49f0*/  @P3 STG.E.U16 [R6.64], R3 ;  /* 0x0000000306003986 */ /* 0x0003e2000c101508 */
[----:B0-----:R-:W-:-:S02]  /*4a00*/  PRMT R5, R21, 0x7632, R5 ;  /* 0x0000763215057816 */ /* 0x001fc40000000005 */
[C---:B------:R-:W-:Y:S01]  /*4a10*/  LEA R12, P6, R16.reuse, R25, 0x1 ;  /* 0x00000019100c7211 */ /* 0x040fe200078c08ff */
[----:B------:R1:W-:Y:S03]  /*4a20*/  @P2 STG.E.U16 [R8.64], R19 ;  /* 0x0000001308002986 */ /* 0x0003e6000c101508 */
[----:B------:R-:W-:Y:S01]  /*4a30*/  LEA.HI.X.SX32 R13, R16, R27, 0x1, P6 ;  /* 0x0000001b100d7211 */ /* 0x000fe200030f0eff */
[----:B------:R1:W-:Y:S01]  /*4a40*/  @P1 STG.E.U16 [R10.64], R5 ;  /* 0x000000050a001986 */ /* 0x0003e2000c101508 */
[----:B------:R-:W-:Y:S07]  /*4a50*/  @!P0 EXIT ;  /* 0x000000000000894d */ /* 0x000fee0003800000 */
[----:B-1----:R-:W-:-:S05]  /*4a60*/  PRMT R6, R23, 0x7632, R6 ;  /* 0x0000763217067816 */ /* 0x002fca0000000006 */
[----:B------:R-:W-:Y:S01]  /*4a70*/  STG.E.U16 [R12.64], R6 ;  /* 0x000000060c007986 */ /* 0x000fe2000c101508 */
[----:B------:R-:W-:Y:S05]  /*4a80*/  EXIT ;  /* 0x000000000000794d */ /* 0x000fea0003800000 */
.L_x_3:
[----:B------:R-:W-:-:S00]  /*4a90*/  BRA `(.L_x_3) ;  /* 0xfffffff000007947 */ /* 0x000fc0000383ffff */
[----:B------:R-:W-:-:S00]  /*4aa0*/  NOP ;  /* 0x0000000000007918 */ /* 0x000fc00000000000 */
        /* <DEDUP_REMOVED lines=13> */
.L_x_4:


//--------------------- .nv.shared.matmul_kernel  --------------------------
	.section	.nv.shared.matmul_kernel,"aw",@nobits
	.sectionflags	@""
	.align	16
